//
// Generated by NVIDIA NVVM Compiler
//
// Compiler Build ID: CL-36424714
// Cuda compilation tools, release 13.0, V13.0.88
// Based on NVVM 20.0.0
//

.version 9.0
.target sm_100
.address_size 64

	// .globl	_Z14copy_naive_rowPfS_ii
// _ZZ9copy_tileILi32ELi32EEvPfS0_iiE4tile has been demoted
// _ZZ12copy_tile_v2ILi32ELi32EEvPfS0_iiE4tile has been demoted
// _ZZ12copy_tile_v3ILi32ELi32EEvPfS0_iiE4tile has been demoted

.visible .entry _Z14copy_naive_rowPfS_ii(
	.param .u64 .ptr .align 1 _Z14copy_naive_rowPfS_ii_param_0,
	.param .u64 .ptr .align 1 _Z14copy_naive_rowPfS_ii_param_1,
	.param .u32 _Z14copy_naive_rowPfS_ii_param_2,
	.param .u32 _Z14copy_naive_rowPfS_ii_param_3
)
{
	.reg .pred 	%p<4>;
	.reg .b32 	%r<12>;
	.reg .b32 	%f<2>;
	.reg .b64 	%rd<8>;

	ld.param.u64 	%rd1, [_Z14copy_naive_rowPfS_ii_param_0];
	ld.param.u64 	%rd2, [_Z14copy_naive_rowPfS_ii_param_1];
	ld.param.u32 	%r4, [_Z14copy_naive_rowPfS_ii_param_2];
	ld.param.u32 	%r3, [_Z14copy_naive_rowPfS_ii_param_3];
	mov.u32 	%r5, %ctaid.x;
	mov.u32 	%r6, %ntid.x;
	mov.u32 	%r7, %tid.x;
	mad.lo.s32 	%r1, %r5, %r6, %r7;
	mov.u32 	%r8, %ctaid.y;
	mov.u32 	%r9, %ntid.y;
	mov.u32 	%r10, %tid.y;
	mad.lo.s32 	%r2, %r8, %r9, %r10;
	setp.ge.s32 	%p1, %r2, %r4;
	setp.ge.s32 	%p2, %r1, %r3;
	or.pred  	%p3, %p1, %p2;
	@%p3 bra 	$L__BB0_2;
	cvta.to.global.u64 	%rd3, %rd1;
	cvta.to.global.u64 	%rd4, %rd2;
	mad.lo.s32 	%r11, %r3, %r2, %r1;
	mul.wide.s32 	%rd5, %r11, 4;
	add.s64 	%rd6, %rd3, %rd5;
	ld.global.f32 	%f1, [%rd6];
	add.s64 	%rd7, %rd4, %rd5;
	st.global.f32 	[%rd7], %f1;
$L__BB0_2:
	ret;

}
	// .globl	_Z14copy_naive_colPfS_ii
.visible .entry _Z14copy_naive_colPfS_ii(
	.param .u64 .ptr .align 1 _Z14copy_naive_colPfS_ii_param_0,
	.param .u64 .ptr .align 1 _Z14copy_naive_colPfS_ii_param_1,
	.param .u32 _Z14copy_naive_colPfS_ii_param_2,
	.param .u32 _Z14copy_naive_colPfS_ii_param_3
)
{
	.reg .pred 	%p<4>;
	.reg .b32 	%r<12>;
	.reg .b32 	%f<2>;
	.reg .b64 	%rd<8>;

	ld.param.u64 	%rd1, [_Z14copy_naive_colPfS_ii_param_0];
	ld.param.u64 	%rd2, [_Z14copy_naive_colPfS_ii_param_1];
	ld.param.u32 	%r4, [_Z14copy_naive_colPfS_ii_param_2];
	ld.param.u32 	%r3, [_Z14copy_naive_colPfS_ii_param_3];
	mov.u32 	%r5, %ctaid.x;
	mov.u32 	%r6, %ntid.x;
	mov.u32 	%r7, %tid.x;
	mad.lo.s32 	%r1, %r5, %r6, %r7;
	mov.u32 	%r8, %ctaid.y;
	mov.u32 	%r9, %ntid.y;
	mov.u32 	%r10, %tid.y;
	mad.lo.s32 	%r2, %r8, %r9, %r10;
	setp.ge.s32 	%p1, %r2, %r3;
	setp.ge.s32 	%p2, %r1, %r4;
	or.pred  	%p3, %p2, %p1;
	@%p3 bra 	$L__BB1_2;
	cvta.to.global.u64 	%rd3, %rd1;
	cvta.to.global.u64 	%rd4, %rd2;
	mad.lo.s32 	%r11, %r3, %r1, %r2;
	mul.wide.s32 	%rd5, %r11, 4;
	add.s64 	%rd6, %rd3, %rd5;
	ld.global.f32 	%f1, [%rd6];
	add.s64 	%rd7, %rd4, %rd5;
	st.global.f32 	[%rd7], %f1;
$L__BB1_2:
	ret;

}
	// .globl	_Z9copy_tileILi32ELi32EEvPfS0_ii
.visible .entry _Z9copy_tileILi32ELi32EEvPfS0_ii(
	.param .u64 .ptr .align 1 _Z9copy_tileILi32ELi32EEvPfS0_ii_param_0,
	.param .u64 .ptr .align 1 _Z9copy_tileILi32ELi32EEvPfS0_ii_param_1,
	.param .u32 _Z9copy_tileILi32ELi32EEvPfS0_ii_param_2,
	.param .u32 _Z9copy_tileILi32ELi32EEvPfS0_ii_param_3
)
{
	.reg .pred 	%p<7>;
	.reg .b32 	%r<28>;
	.reg .b32 	%f<3>;
	.reg .b64 	%rd<9>;
	// demoted variable
	.shared .align 4 .b8 _ZZ9copy_tileILi32ELi32EEvPfS0_iiE4tile[4096];
	ld.param.u64 	%rd1, [_Z9copy_tileILi32ELi32EEvPfS0_ii_param_0];
	ld.param.u64 	%rd2, [_Z9copy_tileILi32ELi32EEvPfS0_ii_param_1];
	ld.param.u32 	%r9, [_Z9copy_tileILi32ELi32EEvPfS0_ii_param_2];
	ld.param.u32 	%r11, [_Z9copy_tileILi32ELi32EEvPfS0_ii_param_3];
	mov.u32 	%r1, %tid.x;
	mov.u32 	%r2, %tid.y;
	mov.u32 	%r12, %ctaid.x;
	mov.u32 	%r13, %ctaid.y;
	shl.b32 	%r3, %r13, 5;
	add.s32 	%r4, %r3, %r2;
	shl.b32 	%r5, %r12, 5;
	add.s32 	%r14, %r5, %r1;
	setp.ge.s32 	%p1, %r4, %r9;
	setp.ge.s32 	%p2, %r14, %r11;
	or.pred  	%p3, %p1, %p2;
	@%p3 bra 	$L__BB2_2;
	cvta.to.global.u64 	%rd3, %rd1;
	mad.lo.s32 	%r15, %r11, %r4, %r14;
	mul.wide.u32 	%rd4, %r15, 4;
	add.s64 	%rd5, %rd3, %rd4;
	ld.global.f32 	%f1, [%rd5];
	shl.b32 	%r16, %r2, 7;
	mov.u32 	%r17, _ZZ9copy_tileILi32ELi32EEvPfS0_iiE4tile;
	add.s32 	%r18, %r17, %r16;
	shl.b32 	%r19, %r1, 2;
	add.s32 	%r20, %r18, %r19;
	st.shared.f32 	[%r20], %f1;
$L__BB2_2:
	bar.sync 	0;
	add.s32 	%r7, %r5, %r2;
	add.s32 	%r21, %r3, %r1;
	setp.ge.s32 	%p4, %r7, %r11;
	setp.ge.s32 	%p5, %r21, %r9;
	or.pred  	%p6, %p4, %p5;
	@%p6 bra 	$L__BB2_4;
	shl.b32 	%r22, %r1, 7;
	mov.u32 	%r23, _ZZ9copy_tileILi32ELi32EEvPfS0_iiE4tile;
	add.s32 	%r24, %r23, %r22;
	shl.b32 	%r25, %r2, 2;
	add.s32 	%r26, %r24, %r25;
	ld.shared.f32 	%f2, [%r26];
	mad.lo.s32 	%r27, %r9, %r7, %r21;
	cvta.to.global.u64 	%rd6, %rd2;
	mul.wide.u32 	%rd7, %r27, 4;
	add.s64 	%rd8, %rd6, %rd7;
	st.global.f32 	[%rd8], %f2;
$L__BB2_4:
	ret;

}
	// .globl	_Z12copy_tile_v2ILi32ELi32EEvPfS0_ii
.visible .entry _Z12copy_tile_v2ILi32ELi32EEvPfS0_ii(
	.param .u64 .ptr .align 1 _Z12copy_tile_v2ILi32ELi32EEvPfS0_ii_param_0,
	.param .u64 .ptr .align 1 _Z12copy_tile_v2ILi32ELi32EEvPfS0_ii_param_1,
	.param .u32 _Z12copy_tile_v2ILi32ELi32EEvPfS0_ii_param_2,
	.param .u32 _Z12copy_tile_v2ILi32ELi32EEvPfS0_ii_param_3
)
{
	.reg .pred 	%p<13>;
	.reg .b16 	%rs<5>;
	.reg .b32 	%r<60>;
	.reg .b32 	%f<3>;
	.reg .b64 	%rd<9>;
	// demoted variable
	.shared .align 4 .b8 _ZZ12copy_tile_v2ILi32ELi32EEvPfS0_iiE4tile[4096];
	ld.param.u64 	%rd3, [_Z12copy_tile_v2ILi32ELi32EEvPfS0_ii_param_0];
	ld.param.u64 	%rd4, [_Z12copy_tile_v2ILi32ELi32EEvPfS0_ii_param_1];
	ld.param.u32 	%r34, [_Z12copy_tile_v2ILi32ELi32EEvPfS0_ii_param_2];
	ld.param.u32 	%r35, [_Z12copy_tile_v2ILi32ELi32EEvPfS0_ii_param_3];
	mov.u32 	%r1, %tid.x;
	mov.u32 	%r2, %tid.y;
	mov.u32 	%r3, %ctaid.x;
	mov.u32 	%r36, %ctaid.y;
	mov.u32 	%r4, %ntid.x;
	cvt.u16.u32 	%rs1, %r4;
	div.u16 	%rs2, 32, %rs1;
	cvt.u32.u16 	%r5, %rs2;
	mov.u32 	%r6, %ntid.y;
	cvt.u16.u32 	%rs3, %r6;
	div.u16 	%rs4, 32, %rs3;
	cvt.u32.u16 	%r7, %rs4;
	shl.b32 	%r8, %r36, 5;
	setp.gt.u32 	%p1, %r6, 32;
	@%p1 bra 	$L__BB3_8;
	shl.b32 	%r38, %r3, 5;
	add.s32 	%r9, %r38, %r1;
	add.s32 	%r10, %r8, %r2;
	cvta.to.global.u64 	%rd1, %rd3;
	mov.b32 	%r56, 0;
$L__BB3_2:
	mul.lo.s32 	%r12, %r56, %r6;
	add.s32 	%r13, %r10, %r12;
	setp.ge.s32 	%p2, %r13, %r34;
	@%p2 bra 	$L__BB3_8;
	setp.gt.u32 	%p3, %r4, 32;
	@%p3 bra 	$L__BB3_7;
	mul.lo.s32 	%r14, %r13, %r35;
	add.s32 	%r40, %r12, %r2;
	shl.b32 	%r41, %r40, 7;
	mov.u32 	%r42, _ZZ12copy_tile_v2ILi32ELi32EEvPfS0_iiE4tile;
	add.s32 	%r15, %r42, %r41;
	mov.b32 	%r57, 0;
$L__BB3_5:
	mul.lo.s32 	%r17, %r57, %r4;
	add.s32 	%r18, %r9, %r17;
	setp.ge.s32 	%p4, %r18, %r35;
	@%p4 bra 	$L__BB3_7;
	add.s32 	%r43, %r18, %r14;
	mul.wide.s32 	%rd5, %r43, 4;
	add.s64 	%rd6, %rd1, %rd5;
	ld.global.f32 	%f1, [%rd6];
	add.s32 	%r44, %r17, %r1;
	shl.b32 	%r45, %r44, 2;
	add.s32 	%r46, %r15, %r45;
	st.shared.f32 	[%r46], %f1;
	add.s32 	%r57, %r57, 1;
	setp.ne.s32 	%p5, %r57, %r5;
	@%p5 bra 	$L__BB3_5;
$L__BB3_7:
	add.s32 	%r56, %r56, 1;
	setp.ne.s32 	%p6, %r56, %r7;
	@%p6 bra 	$L__BB3_2;
$L__BB3_8:
	setp.gt.u32 	%p7, %r6, 32;
	bar.sync 	0;
	shl.b32 	%r21, %r3, 5;
	@%p7 bra 	$L__BB3_16;
	add.s32 	%r22, %r8, %r1;
	cvta.to.global.u64 	%rd2, %rd4;
	add.s32 	%r23, %r21, %r2;
	mov.b32 	%r58, 0;
$L__BB3_10:
	mul.lo.s32 	%r25, %r58, %r6;
	add.s32 	%r26, %r23, %r25;
	setp.ge.s32 	%p8, %r26, %r35;
	@%p8 bra 	$L__BB3_16;
	setp.gt.u32 	%p9, %r4, 32;
	@%p9 bra 	$L__BB3_15;
	add.s32 	%r49, %r25, %r2;
	shl.b32 	%r50, %r49, 2;
	mov.u32 	%r51, _ZZ12copy_tile_v2ILi32ELi32EEvPfS0_iiE4tile;
	add.s32 	%r27, %r51, %r50;
	mul.lo.s32 	%r28, %r26, %r34;
	mov.b32 	%r59, 0;
$L__BB3_13:
	mul.lo.s32 	%r30, %r59, %r4;
	add.s32 	%r31, %r22, %r30;
	setp.ge.s32 	%p10, %r31, %r34;
	@%p10 bra 	$L__BB3_15;
	add.s32 	%r52, %r30, %r1;
	shl.b32 	%r53, %r52, 7;
	add.s32 	%r54, %r27, %r53;
	ld.shared.f32 	%f2, [%r54];
	add.s32 	%r55, %r31, %r28;
	mul.wide.s32 	%rd7, %r55, 4;
	add.s64 	%rd8, %rd2, %rd7;
	st.global.f32 	[%rd8], %f2;
	add.s32 	%r59, %r59, 1;
	setp.ne.s32 	%p11, %r59, %r5;
	@%p11 bra 	$L__BB3_13;
$L__BB3_15:
	add.s32 	%r58, %r58, 1;
	setp.ne.s32 	%p12, %r58, %r7;
	@%p12 bra 	$L__BB3_10;
$L__BB3_16:
	ret;

}
	// .globl	_Z12copy_tile_v3ILi32ELi32EEvPfS0_ii
.visible .entry _Z12copy_tile_v3ILi32ELi32EEvPfS0_ii(
	.param .u64 .ptr .align 1 _Z12copy_tile_v3ILi32ELi32EEvPfS0_ii_param_0,
	.param .u64 .ptr .align 1 _Z12copy_tile_v3ILi32ELi32EEvPfS0_ii_param_1,
	.param .u32 _Z12copy_tile_v3ILi32ELi32EEvPfS0_ii_param_2,
	.param .u32 _Z12copy_tile_v3ILi32ELi32EEvPfS0_ii_param_3
)
{
	.reg .pred 	%p<13>;
	.reg .b16 	%rs<5>;
	.reg .b32 	%r<58>;
	.reg .b32 	%f<3>;
	.reg .b64 	%rd<9>;
	// demoted variable
	.shared .align 4 .b8 _ZZ12copy_tile_v3ILi32ELi32EEvPfS0_iiE4tile[4224];
	ld.param.u64 	%rd3, [_Z12copy_tile_v3ILi32ELi32EEvPfS0_ii_param_0];
	ld.param.u64 	%rd4, [_Z12copy_tile_v3ILi32ELi32EEvPfS0_ii_param_1];
	ld.param.u32 	%r34, [_Z12copy_tile_v3ILi32ELi32EEvPfS0_ii_param_2];
	ld.param.u32 	%r35, [_Z12copy_tile_v3ILi32ELi32EEvPfS0_ii_param_3];
	mov.u32 	%r1, %tid.x;
	mov.u32 	%r2, %tid.y;
	mov.u32 	%r3, %ctaid.x;
	mov.u32 	%r36, %ctaid.y;
	mov.u32 	%r4, %ntid.x;
	cvt.u16.u32 	%rs1, %r4;
	div.u16 	%rs2, 32, %rs1;
	cvt.u32.u16 	%r5, %rs2;
	mov.u32 	%r6, %ntid.y;
	cvt.u16.u32 	%rs3, %r6;
	div.u16 	%rs4, 32, %rs3;
	cvt.u32.u16 	%r7, %rs4;
	shl.b32 	%r8, %r36, 5;
	setp.gt.u32 	%p1, %r6, 32;
	@%p1 bra 	$L__BB4_8;
	shl.b32 	%r38, %r3, 5;
	add.s32 	%r9, %r38, %r1;
	add.s32 	%r10, %r8, %r2;
	cvta.to.global.u64 	%rd1, %rd3;
	mov.b32 	%r54, 0;
$L__BB4_2:
	mul.lo.s32 	%r12, %r54, %r6;
	add.s32 	%r13, %r10, %r12;
	setp.ge.s32 	%p2, %r13, %r34;
	@%p2 bra 	$L__BB4_8;
	setp.gt.u32 	%p3, %r4, 32;
	@%p3 bra 	$L__BB4_7;
	mul.lo.s32 	%r14, %r13, %r35;
	add.s32 	%r40, %r12, %r2;
	mov.u32 	%r41, _ZZ12copy_tile_v3ILi32ELi32EEvPfS0_iiE4tile;
	mad.lo.s32 	%r15, %r40, 132, %r41;
	mov.b32 	%r55, 0;
$L__BB4_5:
	mul.lo.s32 	%r17, %r55, %r4;
	add.s32 	%r18, %r9, %r17;
	setp.ge.s32 	%p4, %r18, %r35;
	@%p4 bra 	$L__BB4_7;
	add.s32 	%r42, %r18, %r14;
	mul.wide.s32 	%rd5, %r42, 4;
	add.s64 	%rd6, %rd1, %rd5;
	ld.global.f32 	%f1, [%rd6];
	add.s32 	%r43, %r17, %r1;
	shl.b32 	%r44, %r43, 2;
	add.s32 	%r45, %r15, %r44;
	st.shared.f32 	[%r45], %f1;
	add.s32 	%r55, %r55, 1;
	setp.ne.s32 	%p5, %r55, %r5;
	@%p5 bra 	$L__BB4_5;
$L__BB4_7:
	add.s32 	%r54, %r54, 1;
	setp.ne.s32 	%p6, %r54, %r7;
	@%p6 bra 	$L__BB4_2;
$L__BB4_8:
	setp.gt.u32 	%p7, %r6, 32;
	bar.sync 	0;
	shl.b32 	%r21, %r3, 5;
	@%p7 bra 	$L__BB4_16;
	add.s32 	%r22, %r8, %r1;
	cvta.to.global.u64 	%rd2, %rd4;
	add.s32 	%r23, %r21, %r2;
	mov.b32 	%r56, 0;
$L__BB4_10:
	mul.lo.s32 	%r25, %r56, %r6;
	add.s32 	%r26, %r23, %r25;
	setp.ge.s32 	%p8, %r26, %r35;
	@%p8 bra 	$L__BB4_16;
	setp.gt.u32 	%p9, %r4, 32;
	@%p9 bra 	$L__BB4_15;
	add.s32 	%r48, %r25, %r2;
	shl.b32 	%r49, %r48, 2;
	mov.u32 	%r50, _ZZ12copy_tile_v3ILi32ELi32EEvPfS0_iiE4tile;
	add.s32 	%r27, %r50, %r49;
	mul.lo.s32 	%r28, %r26, %r34;
	mov.b32 	%r57, 0;
$L__BB4_13:
	mul.lo.s32 	%r30, %r57, %r4;
	add.s32 	%r31, %r22, %r30;
	setp.ge.s32 	%p10, %r31, %r34;
	@%p10 bra 	$L__BB4_15;
	add.s32 	%r51, %r30, %r1;
	mad.lo.s32 	%r52, %r51, 132, %r27;
	ld.shared.f32 	%f2, [%r52];
	add.s32 	%r53, %r31, %r28;
	mul.wide.s32 	%rd7, %r53, 4;
	add.s64 	%rd8, %rd2, %rd7;
	st.global.f32 	[%rd8], %f2;
	add.s32 	%r57, %r57, 1;
	setp.ne.s32 	%p11, %r57, %r5;
	@%p11 bra 	$L__BB4_13;
$L__BB4_15:
	add.s32 	%r56, %r56, 1;
	setp.ne.s32 	%p12, %r56, %r7;
	@%p12 bra 	$L__BB4_10;
$L__BB4_16:
	ret;

}


// ===== COMPILED SASS (sm_100) =====

	.target	sm_100

	.elftype	@"ET_EXEC"


//--------------------- .note.nv.tkinfo           --------------------------
	.section	.note.nv.tkinfo,"",@"SHT_NOTE"
	.sectionflags	@"SHF_NOTE_NV_TKINFO"
	.tkinfo
        /*0018*/ 	.word	0x00000002
        /*0030*/ 	.string	""
        /*0030*/ 	.string	"ptxas"
        /*0030*/ 	.string	"Cuda compilation tools, release 13.0, V13.0.88"
        /*0030*/ 	.string	"Build cuda_13.0.r13.0/compiler.36424714_0"
        /*0030*/ 	.string	"-arch sm_100 -m 64 "



//--------------------- .note.nv.cuinfo           --------------------------
	.section	.note.nv.cuinfo,"",@"SHT_NOTE"
	.sectionflags	@"SHF_NOTE_NV_CUINFO"
        /*0018*/ 	.short	0x0002
        /*001a*/ 	.short	0x0064
        /*001c*/ 	.short	0x0082
	.zero		2


//--------------------- .nv.info                  --------------------------
	.section	.nv.info,"",@"SHT_CUDA_INFO"
	.align	4


	//----- nvinfo : EIATTR_REGCOUNT
	.align		4
        /*0000*/ 	.byte	0x04, 0x2f
        /*0002*/ 	.short	(.L_1 - .L_0)
	.align		4
.L_0:
        /*0004*/ 	.word	index@(_Z14copy_naive_rowPfS_ii)
        /*0008*/ 	.word	0x0000000a


	//----- nvinfo : EIATTR_FRAME_SIZE
	.align		4
.L_1:
        /*000c*/ 	.byte	0x04, 0x11
        /*000e*/ 	.short	(.L_3 - .L_2)
	.align		4
.L_2:
        /*0010*/ 	.word	index@(_Z14copy_naive_rowPfS_ii)
        /*0014*/ 	.word	0x00000000


	//----- nvinfo : EIATTR_REGCOUNT
	.align		4
.L_3:
        /*0018*/ 	.byte	0x04, 0x2f
        /*001a*/ 	.short	(.L_5 - .L_4)
	.align		4
.L_4:
        /*001c*/ 	.word	index@(_Z14copy_naive_colPfS_ii)
        /*0020*/ 	.word	0x0000000a


	//----- nvinfo : EIATTR_FRAME_SIZE
	.align		4
.L_5:
        /*0024*/ 	.byte	0x04, 0x11
        /*0026*/ 	.short	(.L_7 - .L_6)
	.align		4
.L_6:
        /*0028*/ 	.word	index@(_Z14copy_naive_colPfS_ii)
        /*002c*/ 	.word	0x00000000


	//----- nvinfo : EIATTR_REGCOUNT
	.align		4
.L_7:
        /*0030*/ 	.byte	0x04, 0x2f
        /*0032*/ 	.short	(.L_9 - .L_8)
	.align		4
.L_8:
        /*0034*/ 	.word	index@(_Z9copy_tileILi32ELi32EEvPfS0_ii)
        /*0038*/ 	.word	0x0000000e


	//----- nvinfo : EIATTR_FRAME_SIZE
	.align		4
.L_9:
        /*003c*/ 	.byte	0x04, 0x11
        /*003e*/ 	.short	(.L_11 - .L_10)
	.align		4
.L_10:
        /*0040*/ 	.word	index@(_Z9copy_tileILi32ELi32EEvPfS0_ii)
        /*0044*/ 	.word	0x00000000


	//----- nvinfo : EIATTR_REGCOUNT
	.align		4
.L_11:
        /*0048*/ 	.byte	0x04, 0x2f
        /*004a*/ 	.short	(.L_13 - .L_12)
	.align		4
.L_12:
        /*004c*/ 	.word	index@(_Z12copy_tile_v2ILi32ELi32EEvPfS0_ii)
        /*0050*/ 	.word	0x00000018


	//----- nvinfo : EIATTR_FRAME_SIZE
	.align		4
.L_13:
        /*0054*/ 	.byte	0x04, 0x11
        /*0056*/ 	.short	(.L_15 - .L_14)
	.align		4
.L_14:
        /*0058*/ 	.word	index@($__internal_1_$__cuda_sm20_div_u16)
        /*005c*/ 	.word	0x00000000


	//----- nvinfo : EIATTR_FRAME_SIZE
	.align		4
.L_15:
        /*0060*/ 	.byte	0x04, 0x11
        /*0062*/ 	.short	(.L_17 - .L_16)
	.align		4
.L_16:
        /*0064*/ 	.word	index@(_Z12copy_tile_v2ILi32ELi32EEvPfS0_ii)
        /*0068*/ 	.word	0x00000000


	//----- nvinfo : EIATTR_REGCOUNT
	.align		4
.L_17:
        /*006c*/ 	.byte	0x04, 0x2f
        /*006e*/ 	.short	(.L_19 - .L_18)
	.align		4
.L_18:
        /*0070*/ 	.word	index@(_Z12copy_tile_v3ILi32ELi32EEvPfS0_ii)
        /*0074*/ 	.word	0x00000018


	//----- nvinfo : EIATTR_FRAME_SIZE
	.align		4
.L_19:
        /*0078*/ 	.byte	0x04, 0x11
        /*007a*/ 	.short	(.L_21 - .L_20)
	.align		4
.L_20:
        /*007c*/ 	.word	index@($__internal_0_$__cuda_sm20_div_u16)
        /*0080*/ 	.word	0x00000000


	//----- nvinfo : EIATTR_FRAME_SIZE
	.align		4
.L_21:
        /*0084*/ 	.byte	0x04, 0x11
        /*0086*/ 	.short	(.L_23 - .L_22)
	.align		4
.L_22:
        /*0088*/ 	.word	index@(_Z12copy_tile_v3ILi32ELi32EEvPfS0_ii)
        /*008c*/ 	.word	0x00000000


	//----- nvinfo : EIATTR_MIN_STACK_SIZE
	.align		4
.L_23:
        /*0090*/ 	.byte	0x04, 0x12
        /*0092*/ 	.short	(.L_25 - .L_24)
	.align		4
.L_24:
        /*0094*/ 	.word	index@(_Z12copy_tile_v3ILi32ELi32EEvPfS0_ii)
        /*0098*/ 	.word	0x00000000


	//----- nvinfo : EIATTR_MIN_STACK_SIZE
	.align		4
.L_25:
        /*009c*/ 	.byte	0x04, 0x12
        /*009e*/ 	.short	(.L_27 - .L_26)
	.align		4
.L_26:
        /*00a0*/ 	.word	index@(_Z12copy_tile_v2ILi32ELi32EEvPfS0_ii)
        /*00a4*/ 	.word	0x00000000


	//----- nvinfo : EIATTR_MIN_STACK_SIZE
	.align		4
.L_27:
        /*00a8*/ 	.byte	0x04, 0x12
        /*00aa*/ 	.short	(.L_29 - .L_28)
	.align		4
.L_28:
        /*00ac*/ 	.word	index@(_Z9copy_tileILi32ELi32EEvPfS0_ii)
        /*00b0*/ 	.word	0x00000000


	//----- nvinfo : EIATTR_MIN_STACK_SIZE
	.align		4
.L_29:
        /*00b4*/ 	.byte	0x04, 0x12
        /*00b6*/ 	.short	(.L_31 - .L_30)
	.align		4
.L_30:
        /*00b8*/ 	.word	index@(_Z14copy_naive_colPfS_ii)
        /*00bc*/ 	.word	0x00000000


	//----- nvinfo : EIATTR_MIN_STACK_SIZE
	.align		4
.L_31:
        /*00c0*/ 	.byte	0x04, 0x12
        /*00c2*/ 	.short	(.L_33 - .L_32)
	.align		4
.L_32:
        /*00c4*/ 	.word	index@(_Z14copy_naive_rowPfS_ii)
        /*00c8*/ 	.word	0x00000000
.L_33:


//--------------------- .nv.compat                --------------------------
	.section	.nv.compat,"",@"SHT_CUDA_COMPAT_INFO"
	.align	4
        /*0000*/ 	.byte	0x02, 0x09, 0x00, 0x00, 0x02, 0x02, 0x01, 0x00, 0x02, 0x05, 0x05, 0x00, 0x03, 0x07, 0x01, 0x01
        /*0010*/ 	.byte	0x02, 0x03, 0x00, 0x00, 0x02, 0x06, 0x01, 0x00, 0x04, 0x0b, 0x08, 0x00, 0x01, 0x00, 0x00, 0x00
        /*0020*/ 	.byte	0x00, 0x00, 0x00, 0x00


//--------------------- .nv.info._Z12copy_tile_v3ILi32ELi32EEvPfS0_ii --------------------------
	.section	.nv.info._Z12copy_tile_v3ILi32ELi32EEvPfS0_ii,"",@"SHT_CUDA_INFO"
	.sectionflags	@""
	.align	4


	//----- nvinfo : EIATTR_CUDA_API_VERSION
	.align		4
        /*0000*/ 	.byte	0x04, 0x37
        /*0002*/ 	.short	(.L_35 - .L_34)
.L_34:
        /*0004*/ 	.word	0x00000082


	//----- nvinfo : EIATTR_KPARAM_INFO
	.align		4
.L_35:
        /*0008*/ 	.byte	0x04, 0x17
        /*000a*/ 	.short	(.L_37 - .L_36)
.L_36:
        /*000c*/ 	.word	0x00000000
        /*0010*/ 	.short	0x0003
        /*0012*/ 	.short	0x0014
        /*0014*/ 	.byte	0x00, 0xf0, 0x11, 0x00


	//----- nvinfo : EIATTR_KPARAM_INFO
	.align		4
.L_37:
        /*0018*/ 	.byte	0x04, 0x17
        /*001a*/ 	.short	(.L_39 - .L_38)
.L_38:
        /*001c*/ 	.word	0x00000000
        /*0020*/ 	.short	0x0002
        /*0022*/ 	.short	0x0010
        /*0024*/ 	.byte	0x00, 0xf0, 0x11, 0x00


	//----- nvinfo : EIATTR_KPARAM_INFO
	.align		4
.L_39:
        /*0028*/ 	.byte	0x04, 0x17
        /*002a*/ 	.short	(.L_41 - .L_40)
.L_40:
        /*002c*/ 	.word	0x00000000
        /*0030*/ 	.short	0x0001
        /*0032*/ 	.short	0x0008
        /*0034*/ 	.byte	0x00, 0xf5, 0x21, 0x00


	//----- nvinfo : EIATTR_KPARAM_INFO
	.align		4
.L_41:
        /*0038*/ 	.byte	0x04, 0x17
        /*003a*/ 	.short	(.L_43 - .L_42)
.L_42:
        /*003c*/ 	.word	0x00000000
        /*0040*/ 	.short	0x0000
        /*0042*/ 	.short	0x0000
        /*0044*/ 	.byte	0x00, 0xf5, 0x21, 0x00


	//----- nvinfo : EIATTR_SPARSE_MMA_MASK
	.align		4
.L_43:
        /*0048*/ 	.byte	0x03, 0x50
        /*004a*/ 	.short	0x0000


	//----- nvinfo : EIATTR_MAXREG_COUNT
	.align		4
        /*004c*/ 	.byte	0x03, 0x1b
        /*004e*/ 	.short	0x00ff


	//----- nvinfo : EIATTR_NUM_BARRIERS
	.align		4
        /*0050*/ 	.byte	0x02, 0x4c
        /*0052*/ 	.byte	0x01
	.zero		1


	//----- nvinfo : EIATTR_MERCURY_ISA_VERSION
	.align		4
        /*0054*/ 	.byte	0x03, 0x5f
        /*0056*/ 	.short	0x0101


	//----- nvinfo : EIATTR_VRC_CTA_INIT_COUNT
	.align		4
        /*0058*/ 	.byte	0x02, 0x4a
	.zero		1
	.zero		1


	//----- nvinfo : EIATTR_EXIT_INSTR_OFFSETS
	.align		4
        /*005c*/ 	.byte	0x04, 0x1c
        /*005e*/ 	.short	(.L_45 - .L_44)


	//   ....[0]....
.L_44:
        /*0060*/ 	.word	0x000003c0


	//   ....[1]....
        /*0064*/ 	.word	0x00000450


	//   ....[2]....
        /*0068*/ 	.word	0x00000610


	//----- nvinfo : EIATTR_CRS_STACK_SIZE
	.align		4
.L_45:
        /*006c*/ 	.byte	0x04, 0x1e
        /*006e*/ 	.short	(.L_47 - .L_46)
.L_46:
        /*0070*/ 	.word	0x00000000


	//----- nvinfo : EIATTR_CBANK_PARAM_SIZE
	.align		4
.L_47:
        /*0074*/ 	.byte	0x03, 0x19
        /*0076*/ 	.short	0x0018


	//----- nvinfo : EIATTR_PARAM_CBANK
	.align		4
        /*0078*/ 	.byte	0x04, 0x0a
        /*007a*/ 	.short	(.L_49 - .L_48)
	.align		4
.L_48:
        /*007c*/ 	.word	index@(.nv.constant0._Z12copy_tile_v3ILi32ELi32EEvPfS0_ii)
        /*0080*/ 	.short	0x0380
        /*0082*/ 	.short	0x0018


	//----- nvinfo : EIATTR_SW_WAR
	.align		4
.L_49:
        /*0084*/ 	.byte	0x04, 0x36
        /*0086*/ 	.short	(.L_51 - .L_50)
.L_50:
        /*0088*/ 	.word	0x00000008
.L_51:


//--------------------- .nv.info._Z12copy_tile_v2ILi32ELi32EEvPfS0_ii --------------------------
	.section	.nv.info._Z12copy_tile_v2ILi32ELi32EEvPfS0_ii,"",@"SHT_CUDA_INFO"
	.sectionflags	@""
	.align	4


	//----- nvinfo : EIATTR_CUDA_API_VERSION
	.align		4
        /*0000*/ 	.byte	0x04, 0x37
        /*0002*/ 	.short	(.L_53 - .L_52)
.L_52:
        /*0004*/ 	.word	0x00000082


	//----- nvinfo : EIATTR_KPARAM_INFO
	.align		4
.L_53:
        /*0008*/ 	.byte	0x04, 0x17
        /*000a*/ 	.short	(.L_55 - .L_54)
.L_54:
        /*000c*/ 	.word	0x00000000
        /*0010*/ 	.short	0x0003
        /*0012*/ 	.short	0x0014
        /*0014*/ 	.byte	0x00, 0xf0, 0x11, 0x00


	//----- nvinfo : EIATTR_KPARAM_INFO
	.align		4
.L_55:
        /*0018*/ 	.byte	0x04, 0x17
        /*001a*/ 	.short	(.L_57 - .L_56)
.L_56:
        /*001c*/ 	.word	0x00000000
        /*0020*/ 	.short	0x0002
        /*0022*/ 	.short	0x0010
        /*0024*/ 	.byte	0x00, 0xf0, 0x11, 0x00


	//----- nvinfo : EIATTR_KPARAM_INFO
	.align		4
.L_57:
        /*0028*/ 	.byte	0x04, 0x17
        /*002a*/ 	.short	(.L_59 - .L_58)
.L_58:
        /*002c*/ 	.word	0x00000000
        /*0030*/ 	.short	0x0001
        /*0032*/ 	.short	0x0008
        /*0034*/ 	.byte	0x00, 0xf5, 0x21, 0x00


	//----- nvinfo : EIATTR_KPARAM_INFO
	.align		4
.L_59:
        /*0038*/ 	.byte	0x04, 0x17
        /*003a*/ 	.short	(.L_61 - .L_60)
.L_60:
        /*003c*/ 	.word	0x00000000
        /*0040*/ 	.short	0x0000
        /*0042*/ 	.short	0x0000
        /*0044*/ 	.byte	0x00, 0xf5, 0x21, 0x00


	//----- nvinfo : EIATTR_SPARSE_MMA_MASK
	.align		4
.L_61:
        /*0048*/ 	.byte	0x03, 0x50
        /*004a*/ 	.short	0x0000


	//----- nvinfo : EIATTR_MAXREG_COUNT
	.align		4
        /*004c*/ 	.byte	0x03, 0x1b
        /*004e*/ 	.short	0x00ff


	//----- nvinfo : EIATTR_NUM_BARRIERS
	.align		4
        /*0050*/ 	.byte	0x02, 0x4c
        /*0052*/ 	.byte	0x01
	.zero		1


	//----- nvinfo : EIATTR_MERCURY_ISA_VERSION
	.align		4
        /*0054*/ 	.byte	0x03, 0x5f
        /*0056*/ 	.short	0x0101


	//----- nvinfo : EIATTR_VRC_CTA_INIT_COUNT
	.align		4
        /*0058*/ 	.byte	0x02, 0x4a
	.zero		1
	.zero		1


	//----- nvinfo : EIATTR_EXIT_INSTR_OFFSETS
	.align		4
        /*005c*/ 	.byte	0x04, 0x1c
        /*005e*/ 	.short	(.L_63 - .L_62)


	//   ....[0]....
.L_62:
        /*0060*/ 	.word	0x000003c0


	//   ....[1]....
        /*0064*/ 	.word	0x00000450


	//   ....[2]....
        /*0068*/ 	.word	0x00000610


	//----- nvinfo : EIATTR_CRS_STACK_SIZE
	.align		4
.L_63:
        /*006c*/ 	.byte	0x04, 0x1e
        /*006e*/ 	.short	(.L_65 - .L_64)
.L_64:
        /*0070*/ 	.word	0x00000000


	//----- nvinfo : EIATTR_CBANK_PARAM_SIZE
	.align		4
.L_65:
        /*0074*/ 	.byte	0x03, 0x19
        /*0076*/ 	.short	0x0018


	//----- nvinfo : EIATTR_PARAM_CBANK
	.align		4
        /*0078*/ 	.byte	0x04, 0x0a
        /*007a*/ 	.short	(.L_67 - .L_66)
	.align		4
.L_66:
        /*007c*/ 	.word	index@(.nv.constant0._Z12copy_tile_v2ILi32ELi32EEvPfS0_ii)
        /*0080*/ 	.short	0x0380
        /*0082*/ 	.short	0x0018


	//----- nvinfo : EIATTR_SW_WAR
	.align		4
.L_67:
        /*0084*/ 	.byte	0x04, 0x36
        /*0086*/ 	.short	(.L_69 - .L_68)
.L_68:
        /*0088*/ 	.word	0x00000008
.L_69:


//--------------------- .nv.info._Z9copy_tileILi32ELi32EEvPfS0_ii --------------------------
	.section	.nv.info._Z9copy_tileILi32ELi32EEvPfS0_ii,"",@"SHT_CUDA_INFO"
	.sectionflags	@""
	.align	4


	//----- nvinfo : EIATTR_CUDA_API_VERSION
	.align		4
        /*0000*/ 	.byte	0x04, 0x37
        /*0002*/ 	.short	(.L_71 - .L_70)
.L_70:
        /*0004*/ 	.word	0x00000082


	//----- nvinfo : EIATTR_KPARAM_INFO
	.align		4
.L_71:
        /*0008*/ 	.byte	0x04, 0x17
        /*000a*/ 	.short	(.L_73 - .L_72)
.L_72:
        /*000c*/ 	.word	0x00000000
        /*0010*/ 	.short	0x0003
        /*0012*/ 	.short	0x0014
        /*0014*/ 	.byte	0x00, 0xf0, 0x11, 0x00


	//----- nvinfo : EIATTR_KPARAM_INFO
	.align		4
.L_73:
        /*0018*/ 	.byte	0x04, 0x17
        /*001a*/ 	.short	(.L_75 - .L_74)
.L_74:
        /*001c*/ 	.word	0x00000000
        /*0020*/ 	.short	0x0002
        /*0022*/ 	.short	0x0010
        /*0024*/ 	.byte	0x00, 0xf0, 0x11, 0x00


	//----- nvinfo : EIATTR_KPARAM_INFO
	.align		4
.L_75:
        /*0028*/ 	.byte	0x04, 0x17
        /*002a*/ 	.short	(.L_77 - .L_76)
.L_76:
        /*002c*/ 	.word	0x00000000
        /*0030*/ 	.short	0x0001
        /*0032*/ 	.short	0x0008
        /*0034*/ 	.byte	0x00, 0xf5, 0x21, 0x00


	//----- nvinfo : EIATTR_KPARAM_INFO
	.align		4
.L_77:
        /*0038*/ 	.byte	0x04, 0x17
        /*003a*/ 	.short	(.L_79 - .L_78)
.L_78:
        /*003c*/ 	.word	0x00000000
        /*0040*/ 	.short	0x0000
        /*0042*/ 	.short	0x0000
        /*0044*/ 	.byte	0x00, 0xf5, 0x21, 0x00


	//----- nvinfo : EIATTR_SPARSE_MMA_MASK
	.align		4
.L_79:
        /*0048*/ 	.byte	0x03, 0x50
        /*004a*/ 	.short	0x0000


	//----- nvinfo : EIATTR_MAXREG_COUNT
	.align		4
        /*004c*/ 	.byte	0x03, 0x1b
        /*004e*/ 	.short	0x00ff


	//----- nvinfo : EIATTR_NUM_BARRIERS
	.align		4
        /*0050*/ 	.byte	0x02, 0x4c
        /*0052*/ 	.byte	0x01
	.zero		1


	//----- nvinfo : EIATTR_MERCURY_ISA_VERSION
	.align		4
        /*0054*/ 	.byte	0x03, 0x5f
        /*0056*/ 	.short	0x0101


	//----- nvinfo : EIATTR_VRC_CTA_INIT_COUNT
	.align		4
        /*0058*/ 	.byte	0x02, 0x4a
	.zero		1
	.zero		1


	//----- nvinfo : EIATTR_EXIT_INSTR_OFFSETS
	.align		4
        /*005c*/ 	.byte	0x04, 0x1c
        /*005e*/ 	.short	(.L_81 - .L_80)


	//   ....[0]....
.L_80:
        /*0060*/ 	.word	0x000001a0


	//   ....[1]....
        /*0064*/ 	.word	0x00000250


	//----- nvinfo : EIATTR_CBANK_PARAM_SIZE
	.align		4
.L_81:
        /*0068*/ 	.byte	0x03, 0x19
        /*006a*/ 	.short	0x0018


	//----- nvinfo : EIATTR_PARAM_CBANK
	.align		4
        /*006c*/ 	.byte	0x04, 0x0a
        /*006e*/ 	.short	(.L_83 - .L_82)
	.align		4
.L_82:
        /*0070*/ 	.word	index@(.nv.constant0._Z9copy_tileILi32ELi32EEvPfS0_ii)
        /*0074*/ 	.short	0x0380
        /*0076*/ 	.short	0x0018


	//----- nvinfo : EIATTR_SW_WAR
	.align		4
.L_83:
        /*0078*/ 	.byte	0x04, 0x36
        /*007a*/ 	.short	(.L_85 - .L_84)
.L_84:
        /*007c*/ 	.word	0x00000008
.L_85:


//--------------------- .nv.info._Z14copy_naive_colPfS_ii --------------------------
	.section	.nv.info._Z14copy_naive_colPfS_ii,"",@"SHT_CUDA_INFO"
	.sectionflags	@""
	.align	4


	//----- nvinfo : EIATTR_CUDA_API_VERSION
	.align		4
        /*0000*/ 	.byte	0x04, 0x37
        /*0002*/ 	.short	(.L_87 - .L_86)
.L_86:
        /*0004*/ 	.word	0x00000082


	//----- nvinfo : EIATTR_KPARAM_INFO
	.align		4
.L_87:
        /*0008*/ 	.byte	0x04, 0x17
        /*000a*/ 	.short	(.L_89 - .L_88)
.L_88:
        /*000c*/ 	.word	0x00000000
        /*0010*/ 	.short	0x0003
        /*0012*/ 	.short	0x0014
        /*0014*/ 	.byte	0x00, 0xf0, 0x11, 0x00


	//----- nvinfo : EIATTR_KPARAM_INFO
	.align		4
.L_89:
        /*0018*/ 	.byte	0x04, 0x17
        /*001a*/ 	.short	(.L_91 - .L_90)
.L_90:
        /*001c*/ 	.word	0x00000000
        /*0020*/ 	.short	0x0002
        /*0022*/ 	.short	0x0010
        /*0024*/ 	.byte	0x00, 0xf0, 0x11, 0x00


	//----- nvinfo : EIATTR_KPARAM_INFO
	.align		4
.L_91:
        /*0028*/ 	.byte	0x04, 0x17
        /*002a*/ 	.short	(.L_93 - .L_92)
.L_92:
        /*002c*/ 	.word	0x00000000
        /*0030*/ 	.short	0x0001
        /*0032*/ 	.short	0x0008
        /*0034*/ 	.byte	0x00, 0xf5, 0x21, 0x00


	//----- nvinfo : EIATTR_KPARAM_INFO
	.align		4
.L_93:
        /*0038*/ 	.byte	0x04, 0x17
        /*003a*/ 	.short	(.L_95 - .L_94)
.L_94:
        /*003c*/ 	.word	0x00000000
        /*0040*/ 	.short	0x0000
        /*0042*/ 	.short	0x0000
        /*0044*/ 	.byte	0x00, 0xf5, 0x21, 0x00


	//----- nvinfo : EIATTR_SPARSE_MMA_MASK
	.align		4
.L_95:
        /*0048*/ 	.byte	0x03, 0x50
        /*004a*/ 	.short	0x0000


	//----- nvinfo : EIATTR_MAXREG_COUNT
	.align		4
        /*004c*/ 	.byte	0x03, 0x1b
        /*004e*/ 	.short	0x00ff


	//----- nvinfo : EIATTR_MERCURY_ISA_VERSION
	.align		4
        /*0050*/ 	.byte	0x03, 0x5f
        /*0052*/ 	.short	0x0101


	//----- nvinfo : EIATTR_VRC_CTA_INIT_COUNT
	.align		4
        /*0054*/ 	.byte	0x02, 0x4a
	.zero		1
	.zero		1


	//----- nvinfo : EIATTR_EXIT_INSTR_OFFSETS
	.align		4
        /*0058*/ 	.byte	0x04, 0x1c
        /*005a*/ 	.short	(.L_97 - .L_96)


	//   ....[0]....
.L_96:
        /*005c*/ 	.word	0x000000c0


	//   ....[1]....
        /*0060*/ 	.word	0x00000150


	//----- nvinfo : EIATTR_CBANK_PARAM_SIZE
	.align		4
.L_97:
        /*0064*/ 	.byte	0x03, 0x19
        /*0066*/ 	.short	0x0018


	//----- nvinfo : EIATTR_PARAM_CBANK
	.align		4
        /*0068*/ 	.byte	0x04, 0x0a
        /*006a*/ 	.short	(.L_99 - .L_98)
	.align		4
.L_98:
        /*006c*/ 	.word	index@(.nv.constant0._Z14copy_naive_colPfS_ii)
        /*0070*/ 	.short	0x0380
        /*0072*/ 	.short	0x0018


	//----- nvinfo : EIATTR_SW_WAR
	.align		4
.L_99:
        /*0074*/ 	.byte	0x04, 0x36
        /*0076*/ 	.short	(.L_101 - .L_100)
.L_100:
        /*0078*/ 	.word	0x00000008
.L_101:


//--------------------- .nv.info._Z14copy_naive_rowPfS_ii --------------------------
	.section	.nv.info._Z14copy_naive_rowPfS_ii,"",@"SHT_CUDA_INFO"
	.sectionflags	@""
	.align	4


	//----- nvinfo : EIATTR_CUDA_API_VERSION
	.align		4
        /*0000*/ 	.byte	0x04, 0x37
        /*0002*/ 	.short	(.L_103 - .L_102)
.L_102:
        /*0004*/ 	.word	0x00000082


	//----- nvinfo : EIATTR_KPARAM_INFO
	.align		4
.L_103:
        /*0008*/ 	.byte	0x04, 0x17
        /*000a*/ 	.short	(.L_105 - .L_104)
.L_104:
        /*000c*/ 	.word	0x00000000
        /*0010*/ 	.short	0x0003
        /*0012*/ 	.short	0x0014
        /*0014*/ 	.byte	0x00, 0xf0, 0x11, 0x00


	//----- nvinfo : EIATTR_KPARAM_INFO
	.align		4
.L_105:
        /*0018*/ 	.byte	0x04, 0x17
        /*001a*/ 	.short	(.L_107 - .L_106)
.L_106:
        /*001c*/ 	.word	0x00000000
        /*0020*/ 	.short	0x0002
        /*0022*/ 	.short	0x0010
        /*0024*/ 	.byte	0x00, 0xf0, 0x11, 0x00


	//----- nvinfo : EIATTR_KPARAM_INFO
	.align		4
.L_107:
        /*0028*/ 	.byte	0x04, 0x17
        /*002a*/ 	.short	(.L_109 - .L_108)
.L_108:
        /*002c*/ 	.word	0x00000000
        /*0030*/ 	.short	0x0001
        /*0032*/ 	.short	0x0008
        /*0034*/ 	.byte	0x00, 0xf5, 0x21, 0x00


	//----- nvinfo : EIATTR_KPARAM_INFO
	.align		4
.L_109:
        /*0038*/ 	.byte	0x04, 0x17
        /*003a*/ 	.short	(.L_111 - .L_110)
.L_110:
        /*003c*/ 	.word	0x00000000
        /*0040*/ 	.short	0x0000
        /*0042*/ 	.short	0x0000
        /*0044*/ 	.byte	0x00, 0xf5, 0x21, 0x00


	//----- nvinfo : EIATTR_SPARSE_MMA_MASK
	.align		4
.L_111:
        /*0048*/ 	.byte	0x03, 0x50
        /*004a*/ 	.short	0x0000


	//----- nvinfo : EIATTR_MAXREG_COUNT
	.align		4
        /*004c*/ 	.byte	0x03, 0x1b
        /*004e*/ 	.short	0x00ff


	//----- nvinfo : EIATTR_MERCURY_ISA_VERSION
	.align		4
        /*0050*/ 	.byte	0x03, 0x5f
        /*0052*/ 	.short	0x0101


	//----- nvinfo : EIATTR_VRC_CTA_INIT_COUNT
	.align		4
        /*0054*/ 	.byte	0x02, 0x4a
	.zero		1
	.zero		1


	//----- nvinfo : EIATTR_EXIT_INSTR_OFFSETS
	.align		4
        /*0058*/ 	.byte	0x04, 0x1c
        /*005a*/ 	.short	(.L_113 - .L_112)


	//   ....[0]....
.L_112:
        /*005c*/ 	.word	0x000000c0


	//   ....[1]....
        /*0060*/ 	.word	0x00000150


	//----- nvinfo : EIATTR_CBANK_PARAM_SIZE
	.align		4
.L_113:
        /*0064*/ 	.byte	0x03, 0x19
        /*0066*/ 	.short	0x0018


	//----- nvinfo : EIATTR_PARAM_CBANK
	.align		4
        /*0068*/ 	.byte	0x04, 0x0a
        /*006a*/ 	.short	(.L_115 - .L_114)
	.align		4
.L_114:
        /*006c*/ 	.word	index@(.nv.constant0._Z14copy_naive_rowPfS_ii)
        /*0070*/ 	.short	0x0380
        /*0072*/ 	.short	0x0018


	//----- nvinfo : EIATTR_SW_WAR
	.align		4
.L_115:
        /*0074*/ 	.byte	0x04, 0x36
        /*0076*/ 	.short	(.L_117 - .L_116)
.L_116:
        /*0078*/ 	.word	0x00000008
.L_117:


//--------------------- .nv.callgraph             --------------------------
	.section	.nv.callgraph,"",@"SHT_CUDA_CALLGRAPH"
	.align	4
	.sectionentsize	8
	.align		4
        /*0000*/ 	.word	0x00000000
	.align		4
        /*0004*/ 	.word	0xffffffff
	.align		4
        /*0008*/ 	.word	0x00000000
	.align		4
        /*000c*/ 	.word	0xfffffffe
	.align		4
        /*0010*/ 	.word	0x00000000
	.align		4
        /*0014*/ 	.word	0xfffffffd
	.align		4
        /*0018*/ 	.word	0x00000000
	.align		4
        /*001c*/ 	.word	0xfffffffc


//--------------------- .text._Z12copy_tile_v3ILi32ELi32EEvPfS0_ii --------------------------
	.section	.text._Z12copy_tile_v3ILi32ELi32EEvPfS0_ii,"ax",@progbits
	.align	128
        .global         _Z12copy_tile_v3ILi32ELi32EEvPfS0_ii
        .type           _Z12copy_tile_v3ILi32ELi32EEvPfS0_ii,@function
        .size           _Z12copy_tile_v3ILi32ELi32EEvPfS0_ii,(.L_x_25 - _Z12copy_tile_v3ILi32ELi32EEvPfS0_ii)
        .other          _Z12copy_tile_v3ILi32ELi32EEvPfS0_ii,@"STO_CUDA_ENTRY STV_DEFAULT"
_Z12copy_tile_v3ILi32ELi32EEvPfS0_ii:
.text._Z12copy_tile_v3ILi32ELi32EEvPfS0_ii:
[----:B------:R-:W-:Y:S01]  /*0000*/  LDC R1, c[0x0][0x37c] ;  /* 0x0000df00ff017b82 */ /* 0x000fe20000000800 */
[----:B------:R-:W0:Y:S01]  /*0010*/  LDCU UR7, c[0x0][0x360] ;  /* 0x00006c00ff0777ac */ /* 0x000e220008000800 */
[----:B------:R-:W1:Y:S01]  /*0020*/  S2R R8, SR_CTAID.X ;  /* 0x0000000000087919 */ /* 0x000e620000002500 */
[----:B------:R-:W-:Y:S01]  /*0030*/  MOV R11, 0x90 ;  /* 0x00000090000b7802 */ /* 0x000fe20000000f00 */
[----:B------:R-:W2:Y:S01]  /*0040*/  S2R R9, SR_CTAID.Y ;  /* 0x0000000000097919 */ /* 0x000ea20000002600 */
[----:B0-----:R-:W-:-:S06]  /*0050*/  ULOP3.LUT UR4, UR7, 0xffff, URZ, 0xc0, !UPT ;  /* 0x0000ffff07047892 */ /* 0x001fcc000f8ec0ff */
[----:B------:R-:W-:Y:S01]  /*0060*/  IMAD.U32 R7, RZ, RZ, UR4 ;  /* 0x00000004ff077e24 */ /* 0x000fe2000f8e00ff */
[----:B------:R-:W-:-:S06]  /*0070*/  UMOV UR4, 0x20 ;  /* 0x0000002000047882 */ /* 0x000fcc0000000000 */
[----:B-12---:R-:W-:Y:S05]  /*0080*/  CALL.REL.NOINC `($__internal_0_$__cuda_sm20_div_u16) ;  /* 0x0000000400647944 */ /* 0x006fea0003c00000 */
[----:B------:R-:W0:Y:S01]  /*0090*/  LDC R4, c[0x0][0x364] ;  /* 0x0000d900ff047b82 */ /* 0x000e220000000800 */
[----:B------:R-:W-:Y:S02]  /*00a0*/  LOP3.LUT R0, R10, 0xffff, RZ, 0xc0, !PT ;  /* 0x0000ffff0a007812 */ /* 0x000fe400078ec0ff */
[----:B------:R-:W-:Y:S02]  /*00b0*/  MOV R11, 0xe0 ;  /* 0x000000e0000b7802 */ /* 0x000fe40000000f00 */
[----:B0-----:R-:W-:-:S07]  /*00c0*/  LOP3.LUT R7, R4, 0xffff, RZ, 0xc0, !PT ;  /* 0x0000ffff04077812 */ /* 0x001fce00078ec0ff */
[----:B------:R-:W-:Y:S05]  /*00d0*/  CALL.REL.NOINC `($__internal_0_$__cuda_sm20_div_u16) ;  /* 0x0000000400507944 */ /* 0x000fea0003c00000 */
[----:B------:R-:W0:Y:S01]  /*00e0*/  S2R R7, SR_TID.X ;  /* 0x0000000000077919 */ /* 0x000e220000002100 */
[----:B------:R-:W-:Y:S01]  /*00f0*/  ISETP.GT.U32.AND P0, PT, R4, 0x20, PT ;  /* 0x000000200400780c */ /* 0x000fe20003f04070 */
[----:B------:R-:W1:Y:S01]  /*0100*/  LDCU.64 UR8, c[0x0][0x358] ;  /* 0x00006b00ff0877ac */ /* 0x000e620008000a00 */
[----:B------:R-:W-:Y:S01]  /*0110*/  LOP3.LUT R5, R10, 0xffff, RZ, 0xc0, !PT ;  /* 0x0000ffff0a057812 */ /* 0x000fe200078ec0ff */
[----:B------:R-:W2:Y:S10]  /*0120*/  S2R R6, SR_TID.Y ;  /* 0x0000000000067919 */ /* 0x000eb40000002200 */
[----:B------:R-:W-:Y:S05]  /*0130*/  @P0 BRA `(.L_x_0) ;  /* 0x0000000000980947 */ /* 0x000fea0003800000 */
[----:B------:R-:W-:Y:S01]  /*0140*/  HFMA2 R14, -RZ, RZ, 0, 0 ;  /* 0x00000000ff0e7431 */ /* 0x000fe200000001ff */
[----:B------:R-:W-:Y:S01]  /*0150*/  BSSY.RECONVERGENT B0, `(.L_x_0) ;  /* 0x0000024000007945 */ /* 0x000fe20003800200 */
[----:B0-----:R-:W-:Y:S02]  /*0160*/  IMAD R12, R8, 0x20, R7 ;  /* 0x00000020080c7824 */ /* 0x001fe400078e0207 */
[----:B--2---:R-:W-:-:S07]  /*0170*/  IMAD R13, R9, 0x20, R6 ;  /* 0x00000020090d7824 */ /* 0x004fce00078e0206 */
.L_x_5:
[----:B0-----:R-:W0:Y:S01]  /*0180*/  LDCU UR4, c[0x0][0x390] ;  /* 0x00007200ff0477ac */ /* 0x001e220008000800 */
[----:B------:R-:W-:-:S04]  /*0190*/  IMAD R15, R4, R14, RZ ;  /* 0x0000000e040f7224 */ /* 0x000fc800078e02ff */
[----:B------:R-:W-:-:S05]  /*01a0*/  IMAD.IADD R19, R13, 0x1, R15 ;  /* 0x000000010d137824 */ /* 0x000fca00078e020f */
[----:B0-----:R-:W-:-:S13]  /*01b0*/  ISETP.GE.AND P0, PT, R19, UR4, PT ;  /* 0x0000000413007c0c */ /* 0x001fda000bf06270 */
[----:B---3--:R-:W-:Y:S05]  /*01c0*/  @P0 BRA `(.L_x_1) ;  /* 0x0000000000700947 */ /* 0x008fea0003800000 */
[----:B------:R-:W-:-:S09]  /*01d0*/  UISETP.GT.U32.AND UP0, UPT, UR7, 0x20, UPT ;  /* 0x000000200700788c */ /* 0x000fd2000bf04070 */
[----:B------:R-:W-:Y:S05]  /*01e0*/  BRA.U UP0, `(.L_x_2) ;  /* 0x00000001005c7547 */ /* 0x000fea000b800000 */
[----:B------:R-:W0:Y:S01]  /*01f0*/  S2R R11, SR_CgaCtaId ;  /* 0x00000000000b7919 */ /* 0x000e220000008800 */
[----:B------:R-:W2:Y:S01]  /*0200*/  LDC R18, c[0x0][0x394] ;  /* 0x0000e500ff127b82 */ /* 0x000ea20000000800 */
[----:B------:R-:W-:Y:S01]  /*0210*/  MOV R10, 0x400 ;  /* 0x00000400000a7802 */ /* 0x000fe20000000f00 */
[----:B------:R-:W-:Y:S06]  /*0220*/  BSSY.RECONVERGENT B1, `(.L_x_2) ;  /* 0x0000013000017945 */ /* 0x000fec0003800200 */
[----:B------:R-:W3:Y:S01]  /*0230*/  LDC.64 R2, c[0x0][0x380] ;  /* 0x0000e000ff027b82 */ /* 0x000ee20000000a00 */
[----:B0-----:R-:W-:Y:S01]  /*0240*/  LEA R11, R11, R10, 0x18 ;  /* 0x0000000a0b0b7211 */ /* 0x001fe200078ec0ff */
[----:B------:R-:W-:Y:S01]  /*0250*/  IMAD.IADD R10, R15, 0x1, R6 ;  /* 0x000000010f0a7824 */ /* 0x000fe200078e0206 */
[----:B------:R-:W-:-:S03]  /*0260*/  MOV R15, RZ ;  /* 0x000000ff000f7202 */ /* 0x000fc60000000f00 */
[----:B------:R-:W-:-:S07]  /*0270*/  IMAD R21, R10, 0x84, R11 ;  /* 0x000000840a157824 */ /* 0x000fce00078e020b */
.L_x_4:
[----:B------:R-:W-:-:S04]  /*0280*/  IMAD R16, R15, UR7, RZ ;  /* 0x000000070f107c24 */ /* 0x000fc8000f8e02ff */
[----:B------:R-:W-:-:S05]  /*0290*/  IMAD.IADD R11, R12, 0x1, R16 ;  /* 0x000000010c0b7824 */ /* 0x000fca00078e0210 */
[----:B--2---:R-:W-:-:S13]  /*02a0*/  ISETP.GE.AND P0, PT, R11, R18, PT ;  /* 0x000000120b00720c */ /* 0x004fda0003f06270 */
[----:B0-----:R-:W-:Y:S05]  /*02b0*/  @P0 BRA `(.L_x_3) ;  /* 0x0000000000240947 */ /* 0x001fea0003800000 */
[----:B------:R-:W-:-:S04]  /*02c0*/  IMAD R11, R19, R18, R11 ;  /* 0x00000012130b7224 */ /* 0x000fc800078e020b */
[----:B---3--:R-:W-:-:S06]  /*02d0*/  IMAD.WIDE R10, R11, 0x4, R2 ;  /* 0x000000040b0a7825 */ /* 0x008fcc00078e0202 */
[----:B-1----:R-:W2:Y:S01]  /*02e0*/  LDG.E R10, desc[UR8][R10.64] ;  /* 0x000000080a0a7981 */ /* 0x002ea2000c1e1900 */
[----:B------:R-:W-:Y:S02]  /*02f0*/  IMAD.IADD R16, R16, 0x1, R7 ;  /* 0x0000000110107824 */ /* 0x000fe400078e0207 */
[----:B------:R-:W-:-:S03]  /*0300*/  VIADD R15, R15, 0x1 ;  /* 0x000000010f0f7836 */ /* 0x000fc60000000000 */
[----:B------:R-:W-:Y:S02]  /*0310*/  LEA R17, R16, R21, 0x2 ;  /* 0x0000001510117211 */ /* 0x000fe400078e10ff */
[----:B------:R-:W-:-:S03]  /*0320*/  ISETP.NE.AND P0, PT, R15, R0, PT ;  /* 0x000000000f00720c */ /* 0x000fc60003f05270 */
[----:B--2---:R0:W-:Y:S10]  /*0330*/  STS [R17], R10 ;  /* 0x0000000a11007388 */ /* 0x0041f40000000800 */
[----:B------:R-:W-:Y:S05]  /*0340*/  @P0 BRA `(.L_x_4) ;  /* 0xfffffffc00cc0947 */ /* 0x000fea000383ffff */
.L_x_3:
[----:B-1----:R-:W-:Y:S05]  /*0350*/  BSYNC.RECONVERGENT B1 ;  /* 0x0000000000017941 */ /* 0x002fea0003800200 */
.L_x_2:
[----:B------:R-:W-:-:S05]  /*0360*/  VIADD R14, R14, 0x1 ;  /* 0x000000010e0e7836 */ /* 0x000fca0000000000 */
[----:B------:R-:W-:-:S13]  /*0370*/  ISETP.NE.AND P0, PT, R14, R5, PT ;  /* 0x000000050e00720c */ /* 0x000fda0003f05270 */
[----:B------:R-:W-:Y:S05]  /*0380*/  @P0 BRA `(.L_x_5) ;  /* 0xfffffffc007c0947 */ /* 0x000fea000383ffff */
.L_x_1:
[----:B-1----:R-:W-:Y:S05]  /*0390*/  BSYNC.RECONVERGENT B0 ;  /* 0x0000000000007941 */ /* 0x002fea0003800200 */
.L_x_0:
[----:B------:R-:W-:Y:S01]  /*03a0*/  BAR.SYNC.DEFER_BLOCKING 0x0 ;  /* 0x0000000000007b1d */ /* 0x000fe20000010000 */
[----:B------:R-:W-:-:S13]  /*03b0*/  ISETP.GT.U32.AND P0, PT, R4, 0x20, PT ;  /* 0x000000200400780c */ /* 0x000fda0003f04070 */
[----:B-1----:R-:W-:Y:S05]  /*03c0*/  @P0 EXIT ;  /* 0x000000000000094d */ /* 0x002fea0003800000 */
[----:B0-----:R-:W-:Y:S01]  /*03d0*/  LEA R10, R9, R7, 0x5 ;  /* 0x00000007090a7211 */ /* 0x001fe200078e28ff */
[----:B--2---:R-:W-:Y:S01]  /*03e0*/  IMAD R11, R8, 0x20, R6 ;  /* 0x00000020080b7824 */ /* 0x004fe200078e0206 */
[----:B------:R-:W-:-:S06]  /*03f0*/  UMOV UR4, URZ ;  /* 0x000000ff00047c82 */ /* 0x000fcc0008000000 */
.L_x_9:
[----:B0-----:R-:W0:Y:S01]  /*0400*/  LDCU UR5, c[0x0][0x394] ;  /* 0x00007280ff0577ac */ /* 0x001e220008000800 */
[----:B------:R-:W-:Y:S01]  /*0410*/  IMAD R8, R4, UR4, RZ ;  /* 0x0000000404087c24 */ /* 0x000fe2000f8e02ff */
[----:B------:R-:W-:-:S03]  /*0420*/  UIADD3 UR4, UPT, UPT, UR4, 0x1, URZ ;  /* 0x0000000104047890 */ /* 0x000fc6000fffe0ff */
[----:B------:R-:W-:-:S05]  /*0430*/  IMAD.IADD R14, R11, 0x1, R8 ;  /* 0x000000010b0e7824 */ /* 0x000fca00078e0208 */
[----:B0-----:R-:W-:-:S13]  /*0440*/  ISETP.GE.AND P0, PT, R14, UR5, PT ;  /* 0x000000050e007c0c */ /* 0x001fda000bf06270 */
[----:B--2---:R-:W-:Y:S05]  /*0450*/  @P0 EXIT ;  /* 0x000000000000094d */ /* 0x004fea0003800000 */
[----:B------:R-:W-:Y:S01]  /*0460*/  UISETP.GT.U32.AND UP0, UPT, UR7, 0x20, UPT ;  /* 0x000000200700788c */ /* 0x000fe2000bf04070 */
[----:B------:R-:W-:-:S08]  /*0470*/  ISETP.NE.AND P0, PT, R5, UR4, PT ;  /* 0x0000000405007c0c */ /* 0x000fd0000bf05270 */
[----:B------:R-:W-:Y:S05]  /*0480*/  BRA.U UP0, `(.L_x_6) ;  /* 0x00000001005c7547 */ /* 0x000fea000b800000 */
[----:B------:R-:W0:Y:S01]  /*0490*/  S2UR UR6, SR_CgaCtaId ;  /* 0x00000000000679c3 */ /* 0x000e220000008800 */
[----:B------:R-:W-:Y:S01]  /*04a0*/  UMOV UR5, 0x400 ;  /* 0x0000040000057882 */ /* 0x000fe20000000000 */
[----:B------:R-:W-:Y:S01]  /*04b0*/  IADD3 R8, PT, PT, R8, R6, RZ ;  /* 0x0000000608087210 */ /* 0x000fe20007ffe0ff */
[----:B------:R-:W-:Y:S01]  /*04c0*/  BSSY.RECONVERGENT B0, `(.L_x_6) ;  /* 0x0000013000007945 */ /* 0x000fe20003800200 */
[----:B------:R-:W-:Y:S01]  /*04d0*/  IMAD.MOV.U32 R13, RZ, RZ, RZ ;  /* 0x000000ffff0d7224 */ /* 0x000fe200078e00ff */
[----:B------:R-:W1:Y:S03]  /*04e0*/  LDCU UR10, c[0x0][0x390] ;  /* 0x00007200ff0a77ac */ /* 0x000e660008000800 */
[----:B---3--:R-:W2:Y:S01]  /*04f0*/  LDC.64 R2, c[0x0][0x388] ;  /* 0x0000e200ff027b82 */ /* 0x008ea20000000a00 */
[----:B0-----:R-:W-:-:S06]  /*0500*/  ULEA UR5, UR6, UR5, 0x18 ;  /* 0x0000000506057291 */ /* 0x001fcc000f8ec0ff */
[----:B-1----:R-:W-:-:S07]  /*0510*/  LEA R17, R8, UR5, 0x2 ;  /* 0x0000000508117c11 */ /* 0x002fce000f8e10ff */
.L_x_8:
[----:B0-----:R-:W-:-:S04]  /*0520*/  IMAD R8, R13, UR7, RZ ;  /* 0x000000070d087c24 */ /* 0x001fc8000f8e02ff */
[----:B------:R-:W-:-:S05]  /*0530*/  IMAD.IADD R9, R10, 0x1, R8 ;  /* 0x000000010a097824 */ /* 0x000fca00078e0208 */
[----:B------:R-:W-:-:S13]  /*0540*/  ISETP.GE.AND P1, PT, R9, UR10, PT ;  /* 0x0000000a09007c0c */ /* 0x000fda000bf26270 */
[----:B------:R-:W-:Y:S05]  /*0550*/  @P1 BRA `(.L_x_7) ;  /* 0x0000000000241947 */ /* 0x000fea0003800000 */
[----:B------:R-:W-:Y:S01]  /*0560*/  IADD3 R8, PT, PT, R8, R7, RZ ;  /* 0x0000000708087210 */ /* 0x000fe20007ffe0ff */
[----:B------:R-:W-:Y:S02]  /*0570*/  IMAD R9, R14, UR10, R9 ;  /* 0x0000000a0e097c24 */ /* 0x000fe4000f8e0209 */
[----:B------:R-:W-:Y:S02]  /*0580*/  VIADD R13, R13, 0x1 ;  /* 0x000000010d0d7836 */ /* 0x000fe40000000000 */
[----:B------:R-:W-:Y:S02]  /*0590*/  IMAD R12, R8, 0x84, R17 ;  /* 0x00000084080c7824 */ /* 0x000fe400078e0211 */
[----:B--2---:R-:W-:Y:S01]  /*05a0*/  IMAD.WIDE R8, R9, 0x4, R2 ;  /* 0x0000000409087825 */ /* 0x004fe200078e0202 */
[----:B------:R-:W-:Y:S02]  /*05b0*/  ISETP.NE.AND P1, PT, R13, R0, PT ;  /* 0x000000000d00720c */ /* 0x000fe40003f25270 */
[----:B------:R-:W0:Y:S04]  /*05c0*/  LDS R15, [R12] ;  /* 0x000000000c0f7984 */ /* 0x000e280000000800 */
[----:B0-----:R0:W-:Y:S07]  /*05d0*/  STG.E desc[UR8][R8.64], R15 ;  /* 0x0000000f08007986 */ /* 0x0011ee000c101908 */
[----:B------:R-:W-:Y:S05]  /*05e0*/  @P1 BRA `(.L_x_8) ;  /* 0xfffffffc00cc1947 */ /* 0x000fea000383ffff */
.L_x_7:
[----:B------:R-:W-:Y:S05]  /*05f0*/  BSYNC.RECONVERGENT B0 ;  /* 0x0000000000007941 */ /* 0x000fea0003800200 */
.L_x_6:
[----:B------:R-:W-:Y:S05]  /*0600*/  @P0 BRA `(.L_x_9) ;  /* 0xfffffffc007c0947 */ /* 0x000fea000383ffff */
[----:B------:R-:W-:Y:S05]  /*0610*/  EXIT ;  /* 0x000000000000794d */ /* 0x000fea0003800000 */
        .weak           $__internal_0_$__cuda_sm20_div_u16
        .type           $__internal_0_$__cuda_sm20_div_u16,@function
        .size           $__internal_0_$__cuda_sm20_div_u16,(.L_x_25 - $__internal_0_$__cuda_sm20_div_u16)
$__internal_0_$__cuda_sm20_div_u16:
[----:B------:R-:W0:Y:S01]  /*0620*/  I2F.U16 R2, R7 ;  /* 0x0000000700027306 */ /* 0x000e220000101000 */
[----:B------:R-:W-:Y:S01]  /*0630*/  IMAD.MOV.U32 R3, RZ, RZ, 0x4b800000 ;  /* 0x4b800000ff037424 */ /* 0x000fe200078e00ff */
[C---:B0-----:R-:W-:Y:S02]  /*0640*/  FSETP.GEU.AND P1, PT, |R2|.reuse, 1.175494350822287508e-38, PT ;  /* 0x008000000200780b */ /* 0x041fe40003f2e200 */
[----:B------:R-:W-:Y:S02]  /*0650*/  FSETP.GT.AND P0, PT, |R2|, 8.50705917302346158658e+37, PT ;  /* 0x7e8000000200780b */ /* 0x000fe40003f04200 */
[----:B------:R-:W-:-:S04]  /*0660*/  FSEL R3, R3, 1, !P1 ;  /* 0x3f80000003037808 */ /* 0x000fc80004800000 */
[----:B------:R-:W-:Y:S02]  /*0670*/  FSEL R3, R3, 0.25, !P0 ;  /* 0x3e80000003037808 */ /* 0x000fe40004000000 */
[----:B------:R-:W-:-:S03]  /*0680*/  ISETP.NE.U32.AND P0, PT, R7, RZ, PT ;  /* 0x000000ff0700720c */ /* 0x000fc60003f05070 */
[----:B------:R-:W-:Y:S02]  /*0690*/  FMUL R5, R2, R3 ;  /* 0x0000000302057220 */ /* 0x000fe40000400000 */
[----:B------:R-:W-:Y:S08]  /*06a0*/  I2F.U16.RZ R2, UR4 ;  /* 0x0000000400027d06 */ /* 0x000ff0000810d000 */
[----:B------:R-:W0:Y:S02]  /*06b0*/  MUFU.RCP R6, R5 ;  /* 0x0000000500067308 */ /* 0x000e240000001000 */
[----:B0-----:R-:W-:-:S05]  /*06c0*/  FMUL R6, R3, R6 ;  /* 0x0000000603067220 */ /* 0x001fca0000400000 */
[----:B------:R-:W-:-:S05]  /*06d0*/  IADD3 R3, PT, PT, R6, 0x2, RZ ;  /* 0x0000000206037810 */ /* 0x000fca0007ffe0ff */
[----:B------:R-:W-:Y:S01]  /*06e0*/  FMUL.RZ R6, R2, R3 ;  /* 0x0000000302067220 */ /* 0x000fe2000040c000 */
[----:B------:R-:W-:Y:S02]  /*06f0*/  HFMA2 R3, -RZ, RZ, 0, 0 ;  /* 0x00000000ff037431 */ /* 0x000fe400000001ff */
[----:B------:R-:W-:-:S03]  /*0700*/  IMAD.MOV.U32 R2, RZ, RZ, R11 ;  /* 0x000000ffff027224 */ /* 0x000fc600078e000b */
[----:B------:R-:W0:Y:S02]  /*0710*/  F2I.U32.TRUNC.NTZ R6, R6 ;  /* 0x0000000600067305 */ /* 0x000e24000020f000 */
[----:B0-----:R-:W-:Y:S01]  /*0720*/  LOP3.LUT R10, R6, 0xffff, RZ, 0xc0, !PT ;  /* 0x0000ffff060a7812 */ /* 0x001fe200078ec0ff */
[----:B------:R-:W-:Y:S01]  /*0730*/  @!P0 IMAD.MOV.U32 R10, RZ, RZ, -0x1 ;  /* 0xffffffffff0a8424 */ /* 0x000fe200078e00ff */
[----:B------:R-:W-:Y:S06]  /*0740*/  RET.REL.NODEC R2 `(_Z12copy_tile_v3ILi32ELi32EEvPfS0_ii) ;  /* 0xfffffff8022c7950 */ /* 0x000fec0003c3ffff */
.L_x_10:
[----:B------:R-:W-:-:S00]  /*0750*/  BRA `(.L_x_10) ;  /* 0xfffffffc00fc7947 */ /* 0x000fc0000383ffff */
[----:B------:R-:W-:-:S00]  /*0760*/  NOP ;  /* 0x0000000000007918 */ /* 0x000fc00000000000 */
        /* <DEDUP_REMOVED lines=9> */
.L_x_25:


//--------------------- .text._Z12copy_tile_v2ILi32ELi32EEvPfS0_ii --------------------------
	.section	.text._Z12copy_tile_v2ILi32ELi32EEvPfS0_ii,"ax",@progbits
	.align	128
        .global         _Z12copy_tile_v2ILi32ELi32EEvPfS0_ii
        .type           _Z12copy_tile_v2ILi32ELi32EEvPfS0_ii,@function
        .size           _Z12copy_tile_v2ILi32ELi32EEvPfS0_ii,(.L_x_26 - _Z12copy_tile_v2ILi32ELi32EEvPfS0_ii)
        .other          _Z12copy_tile_v2ILi32ELi32EEvPfS0_ii,@"STO_CUDA_ENTRY STV_DEFAULT"
_Z12copy_tile_v2ILi32ELi32EEvPfS0_ii:
.text._Z12copy_tile_v2ILi32ELi32EEvPfS0_ii:
        /* <DEDUP_REMOVED lines=8> */
[----:B-12---:R-:W-:Y:S05]  /*0080*/  CALL.REL.NOINC `($__internal_1_$__cuda_sm20_div_u16) ;  /* 0x0000000400647944 */ /* 0x006fea0003c00000 */
[----:B------:R-:W0:Y:S01]  /*0090*/  LDC R4, c[0x0][0x364] ;  /* 0x0000d900ff047b82 */ /* 0x000e220000000800 */
[----:B------:R-:W-:Y:S02]  /*00a0*/  LOP3.LUT R0, R7, 0xffff, RZ, 0xc0, !PT ;  /* 0x0000ffff07007812 */ /* 0x000fe400078ec0ff */
[----:B------:R-:W-:Y:S02]  /*00b0*/  MOV R10, 0xe0 ;  /* 0x000000e0000a7802 */ /* 0x000fe40000000f00 */
[----:B0-----:R-:W-:-:S07]  /*00c0*/  LOP3.LUT R7, R4, 0xffff, RZ, 0xc0, !PT ;  /* 0x0000ffff04077812 */ /* 0x001fce00078ec0ff */
[----:B------:R-:W-:Y:S05]  /*00d0*/  CALL.REL.NOINC `($__internal_1_$__cuda_sm20_div_u16) ;  /* 0x0000000400507944 */ /* 0x000fea0003c00000 */
        /* <DEDUP_REMOVED lines=10> */
.L_x_16:
[----:B0-----:R-:W0:Y:S01]  /*0180*/  LDCU UR4, c[0x0][0x390] ;  /* 0x00007200ff0477ac */ /* 0x001e220008000800 */
[----:B------:R-:W-:-:S04]  /*0190*/  IMAD R10, R4, R14, RZ ;  /* 0x0000000e040a7224 */ /* 0x000fc800078e02ff */
[----:B------:R-:W-:-:S05]  /*01a0*/  IMAD.IADD R19, R13, 0x1, R10 ;  /* 0x000000010d137824 */ /* 0x000fca00078e020a */
[----:B0-----:R-:W-:-:S13]  /*01b0*/  ISETP.GE.AND P0, PT, R19, UR4, PT ;  /* 0x0000000413007c0c */ /* 0x001fda000bf06270 */
[----:B---3--:R-:W-:Y:S05]  /*01c0*/  @P0 BRA `(.L_x_12) ;  /* 0x0000000000700947 */ /* 0x008fea0003800000 */
[----:B------:R-:W-:-:S09]  /*01d0*/  UISETP.GT.U32.AND UP0, UPT, UR7, 0x20, UPT ;  /* 0x000000200700788c */ /* 0x000fd2000bf04070 */
[----:B------:R-:W-:Y:S05]  /*01e0*/  BRA.U UP0, `(.L_x_13) ;  /* 0x00000001005c7547 */ /* 0x000fea000b800000 */
[----:B------:R-:W0:Y:S01]  /*01f0*/  S2UR UR5, SR_CgaCtaId ;  /* 0x00000000000579c3 */ /* 0x000e220000008800 */
[----:B------:R-:W-:Y:S01]  /*0200*/  UMOV UR4, 0x400 ;  /* 0x0000040000047882 */ /* 0x000fe20000000000 */
[----:B------:R-:W-:Y:S01]  /*0210*/  IMAD.IADD R10, R10, 0x1, R6 ;  /* 0x000000010a0a7824 */ /* 0x000fe200078e0206 */
[----:B------:R-:W-:Y:S01]  /*0220*/  BSSY.RECONVERGENT B1, `(.L_x_13) ;  /* 0x0000013000017945 */ /* 0x000fe20003800200 */
[----:B------:R-:W-:-:S04]  /*0230*/  MOV R15, RZ ;  /* 0x000000ff000f7202 */ /* 0x000fc80000000f00 */
[----:B------:R-:W2:Y:S08]  /*0240*/  LDC R18, c[0x0][0x394] ;  /* 0x0000e500ff127b82 */ /* 0x000eb00000000800 */
[----:B------:R-:W3:Y:S01]  /*0250*/  LDC.64 R2, c[0x0][0x380] ;  /* 0x0000e000ff027b82 */ /* 0x000ee20000000a00 */
[----:B0-----:R-:W-:-:S06]  /*0260*/  ULEA UR4, UR5, UR4, 0x18 ;  /* 0x0000000405047291 */ /* 0x001fcc000f8ec0ff */
[----:B------:R-:W-:-:S07]  /*0270*/  LEA R21, R10, UR4, 0x7 ;  /* 0x000000040a157c11 */ /* 0x000fce000f8e38ff */
.L_x_15:
        /* <DEDUP_REMOVED lines=13> */
.L_x_14:
[----:B-1----:R-:W-:Y:S05]  /*0350*/  BSYNC.RECONVERGENT B1 ;  /* 0x0000000000017941 */ /* 0x002fea0003800200 */
.L_x_13:
[----:B------:R-:W-:-:S05]  /*0360*/  VIADD R14, R14, 0x1 ;  /* 0x000000010e0e7836 */ /* 0x000fca0000000000 */
[----:B------:R-:W-:-:S13]  /*0370*/  ISETP.NE.AND P0, PT, R14, R7, PT ;  /* 0x000000070e00720c */ /* 0x000fda0003f05270 */
[----:B------:R-:W-:Y:S05]  /*0380*/  @P0 BRA `(.L_x_16) ;  /* 0xfffffffc007c0947 */ /* 0x000fea000383ffff */
.L_x_12:
[----:B-1----:R-:W-:Y:S05]  /*0390*/  BSYNC.RECONVERGENT B0 ;  /* 0x0000000000007941 */ /* 0x002fea0003800200 */
.L_x_11:
[----:B------:R-:W-:Y:S01]  /*03a0*/  BAR.SYNC.DEFER_BLOCKING 0x0 ;  /* 0x0000000000007b1d */ /* 0x000fe20000010000 */
[----:B------:R-:W-:-:S13]  /*03b0*/  ISETP.GT.U32.AND P0, PT, R4, 0x20, PT ;  /* 0x000000200400780c */ /* 0x000fda0003f04070 */
[----:B-1----:R-:W-:Y:S05]  /*03c0*/  @P0 EXIT ;  /* 0x000000000000094d */ /* 0x002fea0003800000 */
[----:B0-----:R-:W-:Y:S01]  /*03d0*/  LEA R10, R9, R5, 0x5 ;  /* 0x00000005090a7211 */ /* 0x001fe200078e28ff */
[----:B--2---:R-:W-:Y:S01]  /*03e0*/  IMAD R11, R8, 0x20, R6 ;  /* 0x00000020080b7824 */ /* 0x004fe200078e0206 */
[----:B------:R-:W-:-:S06]  /*03f0*/  UMOV UR4, URZ ;  /* 0x000000ff00047c82 */ /* 0x000fcc0008000000 */
.L_x_20:
        /* <DEDUP_REMOVED lines=18> */
.L_x_19:
        /* <DEDUP_REMOVED lines=13> */
.L_x_18:
[----:B------:R-:W-:Y:S05]  /*05f0*/  BSYNC.RECONVERGENT B0 ;  /* 0x0000000000007941 */ /* 0x000fea0003800200 */
.L_x_17:
[----:B------:R-:W-:Y:S05]  /*0600*/  @P0 BRA `(.L_x_20) ;  /* 0xfffffffc007c0947 */ /* 0x000fea000383ffff */
[----:B------:R-:W-:Y:S05]  /*0610*/  EXIT ;  /* 0x000000000000794d */ /* 0x000fea0003800000 */
        .weak           $__internal_1_$__cuda_sm20_div_u16
        .type           $__internal_1_$__cuda_sm20_div_u16,@function
        .size           $__internal_1_$__cuda_sm20_div_u16,(.L_x_26 - $__internal_1_$__cuda_sm20_div_u16)
$__internal_1_$__cuda_sm20_div_u16:
[----:B------:R-:W0:Y:S01]  /*0620*/  I2F.U16 R2, R7 ;  /* 0x0000000700027306 */ /* 0x000e220000101000 */
[----:B------:R-:W-:Y:S01]  /*0630*/  HFMA2 R3, -RZ, RZ, 15, 0 ;  /* 0x4b800000ff037431 */ /* 0x000fe200000001ff */
        /* <DEDUP_REMOVED lines=8> */
[----:B0-----:R-:W-:-:S04]  /*06c0*/  FMUL R6, R3, R6 ;  /* 0x0000000603067220 */ /* 0x001fc80000400000 */
[----:B------:R-:W-:-:S04]  /*06d0*/  VIADD R3, R6, 0x2 ;  /* 0x0000000206037836 */ /* 0x000fc80000000000 */
[----:B------:R-:W-:Y:S01]  /*06e0*/  FMUL.RZ R6, R2, R3 ;  /* 0x0000000302067220 */ /* 0x000fe2000040c000 */
[----:B------:R-:W-:Y:S01]  /*06f0*/  MOV R2, R10 ;  /* 0x0000000a00027202 */ /* 0x000fe20000000f00 */
[----:B------:R-:W-:-:S04]  /*0700*/  IMAD.MOV.U32 R3, RZ, RZ, 0x0 ;  /* 0x00000000ff037424 */ /* 0x000fc800078e00ff */
[----:B------:R-:W0:Y:S02]  /*0710*/  F2I.U32.TRUNC.NTZ R6, R6 ;  /* 0x0000000600067305 */ /* 0x000e24000020f000 */
[----:B0-----:R-:W-:Y:S01]  /*0720*/  LOP3.LUT R7, R6, 0xffff, RZ, 0xc0, !PT ;  /* 0x0000ffff06077812 */ /* 0x001fe200078ec0ff */
[----:B------:R-:W-:Y:S01]  /*0730*/  @!P0 IMAD.MOV.U32 R7, RZ, RZ, -0x1 ;  /* 0xffffffffff078424 */ /* 0x000fe200078e00ff */
[----:B------:R-:W-:Y:S06]  /*0740*/  RET.REL.NODEC R2 `(_Z12copy_tile_v2ILi32ELi32EEvPfS0_ii) ;  /* 0xfffffff8022c7950 */ /* 0x000fec0003c3ffff */
.L_x_21:
        /* <DEDUP_REMOVED lines=11> */
.L_x_26:


//--------------------- .text._Z9copy_tileILi32ELi32EEvPfS0_ii --------------------------
	.section	.text._Z9copy_tileILi32ELi32EEvPfS0_ii,"ax",@progbits
	.align	128
        .global         _Z9copy_tileILi32ELi32EEvPfS0_ii
        .type           _Z9copy_tileILi32ELi32EEvPfS0_ii,@function
        .size           _Z9copy_tileILi32ELi32EEvPfS0_ii,(.L_x_29 - _Z9copy_tileILi32ELi32EEvPfS0_ii)
        .other          _Z9copy_tileILi32ELi32EEvPfS0_ii,@"STO_CUDA_ENTRY STV_DEFAULT"
_Z9copy_tileILi32ELi32EEvPfS0_ii:
.text._Z9copy_tileILi32ELi32EEvPfS0_ii:
[----:B------:R-:W-:Y:S01]  /*0000*/  LDC R1, c[0x0][0x37c] ;  /* 0x0000df00ff017b82 */ /* 0x000fe20000000800 */
[----:B------:R-:W0:Y:S01]  /*0010*/  S2R R9, SR_TID.X ;  /* 0x0000000000097919 */ /* 0x000e220000002100 */
[----:B------:R-:W1:Y:S01]  /*0020*/  LDCU.64 UR8, c[0x0][0x390] ;  /* 0x00007200ff0877ac */ /* 0x000e620008000a00 */
[----:B------:R-:W0:Y:S01]  /*0030*/  S2R R4, SR_CTAID.X ;  /* 0x0000000000047919 */ /* 0x000e220000002500 */
[----:B------:R-:W2:Y:S01]  /*0040*/  LDCU.64 UR6, c[0x0][0x358] ;  /* 0x00006b00ff0677ac */ /* 0x000ea20008000a00 */
[----:B------:R-:W3:Y:S01]  /*0050*/  S2R R6, SR_CTAID.Y ;  /* 0x0000000000067919 */ /* 0x000ee20000002600 */
[----:B------:R-:W3:Y:S01]  /*0060*/  S2R R11, SR_TID.Y ;  /* 0x00000000000b7919 */ /* 0x000ee20000002200 */
[----:B0-----:R-:W-:-:S05]  /*0070*/  IMAD R5, R4, 0x20, R9 ;  /* 0x0000002004057824 */ /* 0x001fca00078e0209 */
[----:B-1----:R-:W-:Y:S01]  /*0080*/  ISETP.GE.AND P0, PT, R5, UR9, PT ;  /* 0x0000000905007c0c */ /* 0x002fe2000bf06270 */
[----:B---3--:R-:W-:-:S05]  /*0090*/  IMAD R0, R6, 0x20, R11 ;  /* 0x0000002006007824 */ /* 0x008fca00078e020b */
[----:B------:R-:W-:-:S13]  /*00a0*/  ISETP.GE.OR P0, PT, R0, UR8, P0 ;  /* 0x0000000800007c0c */ /* 0x000fda0008706670 */
[----:B------:R-:W0:Y:S01]  /*00b0*/  @!P0 LDC.64 R2, c[0x0][0x380] ;  /* 0x0000e000ff028b82 */ /* 0x000e220000000a00 */
[----:B------:R-:W-:-:S04]  /*00c0*/  @!P0 IMAD R5, R0, UR9, R5 ;  /* 0x0000000900058c24 */ /* 0x000fc8000f8e0205 */
[----:B0-----:R-:W-:-:S06]  /*00d0*/  @!P0 IMAD.WIDE.U32 R2, R5, 0x4, R2 ;  /* 0x0000000405028825 */ /* 0x001fcc00078e0002 */
[----:B--2---:R-:W2:Y:S01]  /*00e0*/  @!P0 LDG.E R2, desc[UR6][R2.64] ;  /* 0x0000000602028981 */ /* 0x004ea2000c1e1900 */
[----:B------:R-:W-:Y:S01]  /*00f0*/  @!P0 MOV R0, 0x400 ;  /* 0x0000040000008802 */ /* 0x000fe20000000f00 */
[----:B------:R-:W-:Y:S01]  /*0100*/  IMAD R4, R4, 0x20, R11 ;  /* 0x0000002004047824 */ /* 0x000fe200078e020b */
[----:B------:R-:W-:Y:S01]  /*0110*/  LEA R7, R6, R9, 0x5 ;  /* 0x0000000906077211 */ /* 0x000fe200078e28ff */
[----:B------:R-:W0:Y:S03]  /*0120*/  @!P0 S2R R5, SR_CgaCtaId ;  /* 0x0000000000058919 */ /* 0x000e260000008800 */
[----:B------:R-:W-:-:S04]  /*0130*/  ISETP.GE.AND P1, PT, R7, UR8, PT ;  /* 0x0000000807007c0c */ /* 0x000fc8000bf26270 */
[----:B------:R-:W-:Y:S02]  /*0140*/  ISETP.GE.OR P1, PT, R4, UR9, P1 ;  /* 0x0000000904007c0c */ /* 0x000fe40008f26670 */
[----:B0-----:R-:W-:-:S04]  /*0150*/  @!P0 LEA R0, R5, R0, 0x18 ;  /* 0x0000000005008211 */ /* 0x001fc800078ec0ff */
[----:B------:R-:W-:-:S05]  /*0160*/  @!P0 LEA R0, R11, R0, 0x7 ;  /* 0x000000000b008211 */ /* 0x000fca00078e38ff */
[----:B------:R-:W-:-:S05]  /*0170*/  @!P0 IMAD R5, R9, 0x4, R0 ;  /* 0x0000000409058824 */ /* 0x000fca00078e0200 */
[----:B--2---:R0:W-:Y:S01]  /*0180*/  @!P0 STS [R5], R2 ;  /* 0x0000000205008388 */ /* 0x0041e20000000800 */
[----:B------:R-:W-:Y:S06]  /*0190*/  BAR.SYNC.DEFER_BLOCKING 0x0 ;  /* 0x0000000000007b1d */ /* 0x000fec0000010000 */
[----:B------:R-:W-:Y:S05]  /*01a0*/  @P1 EXIT ;  /* 0x000000000000194d */ /* 0x000fea0003800000 */
[----:B------:R-:W1:Y:S01]  /*01b0*/  S2UR UR5, SR_CgaCtaId ;  /* 0x00000000000579c3 */ /* 0x000e620000008800 */
[----:B------:R-:W-:Y:S01]  /*01c0*/  UMOV UR4, 0x400 ;  /* 0x0000040000047882 */ /* 0x000fe20000000000 */
[----:B------:R-:W-:-:S06]  /*01d0*/  IMAD R7, R4, UR8, R7 ;  /* 0x0000000804077c24 */ /* 0x000fcc000f8e0207 */
[----:B0-----:R-:W0:Y:S01]  /*01e0*/  LDC.64 R2, c[0x0][0x388] ;  /* 0x0000e200ff027b82 */ /* 0x001e220000000a00 */
[----:B-1----:R-:W-:-:S06]  /*01f0*/  ULEA UR4, UR5, UR4, 0x18 ;  /* 0x0000000405047291 */ /* 0x002fcc000f8ec0ff */
[----:B------:R-:W-:Y:S01]  /*0200*/  LEA R0, R9, UR4, 0x7 ;  /* 0x0000000409007c11 */ /* 0x000fe2000f8e38ff */
[----:B0-----:R-:W-:-:S03]  /*0210*/  IMAD.WIDE.U32 R2, R7, 0x4, R2 ;  /* 0x0000000407027825 */ /* 0x001fc600078e0002 */
[----:B------:R-:W-:-:S05]  /*0220*/  LEA R0, R11, R0, 0x2 ;  /* 0x000000000b007211 */ /* 0x000fca00078e10ff */
[----:B------:R-:W0:Y:S04]  /*0230*/  LDS R5, [R0] ;  /* 0x0000000000057984 */ /* 0x000e280000000800 */
[----:B0-----:R-:W-:Y:S01]  /*0240*/  STG.E desc[UR6][R2.64], R5 ;  /* 0x0000000502007986 */ /* 0x001fe2000c101906 */
[----:B------:R-:W-:Y:S05]  /*0250*/  EXIT ;  /* 0x000000000000794d */ /* 0x000fea0003800000 */
.L_x_22:
        /* <DEDUP_REMOVED lines=10> */
.L_x_29:


//--------------------- .text._Z14copy_naive_colPfS_ii --------------------------
	.section	.text._Z14copy_naive_colPfS_ii,"ax",@progbits
	.align	128
        .global         _Z14copy_naive_colPfS_ii
        .type           _Z14copy_naive_colPfS_ii,@function
        .size           _Z14copy_naive_colPfS_ii,(.L_x_30 - _Z14copy_naive_colPfS_ii)
        .other          _Z14copy_naive_colPfS_ii,@"STO_CUDA_ENTRY STV_DEFAULT"
_Z14copy_naive_colPfS_ii:
.text._Z14copy_naive_colPfS_ii:
[----:B------:R-:W-:Y:S01]  /*0000*/  LDC R1, c[0x0][0x37c] ;  /* 0x0000df00ff017b82 */ /* 0x000fe20000000800 */
[----:B------:R-:W0:Y:S07]  /*0010*/  S2R R2, SR_TID.Y ;  /* 0x0000000000027919 */ /* 0x000e2e0000002200 */
[----:B------:R-:W1:Y:S01]  /*0020*/  LDC R0, c[0x0][0x360] ;  /* 0x0000d800ff007b82 */ /* 0x000e620000000800 */
[----:B------:R-:W2:Y:S01]  /*0030*/  LDCU.64 UR6, c[0x0][0x390] ;  /* 0x00007200ff0677ac */ /* 0x000ea20008000a00 */
[----:B------:R-:W1:Y:S06]  /*0040*/  S2R R3, SR_TID.X ;  /* 0x0000000000037919 */ /* 0x000e6c0000002100 */
[----:B------:R-:W0:Y:S08]  /*0050*/  S2UR UR5, SR_CTAID.Y ;  /* 0x00000000000579c3 */ /* 0x000e300000002600 */
[----:B------:R-:W0:Y:S08]  /*0060*/  LDC R5, c[0x0][0x364] ;  /* 0x0000d900ff057b82 */ /* 0x000e300000000800 */
[----:B------:R-:W1:Y:S01]  /*0070*/  S2UR UR4, SR_CTAID.X ;  /* 0x00000000000479c3 */ /* 0x000e620000002500 */
[----:B0-----:R-:W-:-:S05]  /*0080*/  IMAD R5, R5, UR5, R2 ;  /* 0x0000000505057c24 */ /* 0x001fca000f8e0202 */
[----:B--2---:R-:W-:Y:S01]  /*0090*/  ISETP.GE.AND P0, PT, R5, UR7, PT ;  /* 0x0000000705007c0c */ /* 0x004fe2000bf06270 */
[----:B-1----:R-:W-:-:S05]  /*00a0*/  IMAD R0, R0, UR4, R3 ;  /* 0x0000000400007c24 */ /* 0x002fca000f8e0203 */
[----:B------:R-:W-:-:S13]  /*00b0*/  ISETP.GE.OR P0, PT, R0, UR6, P0 ;  /* 0x0000000600007c0c */ /* 0x000fda0008706670 */
[----:B------:R-:W-:Y:S05]  /*00c0*/  @P0 EXIT ;  /* 0x000000000000094d */ /* 0x000fea0003800000 */
[----:B------:R-:W0:Y:S01]  /*00d0*/  LDC.64 R2, c[0x0][0x380] ;  /* 0x0000e000ff027b82 */ /* 0x000e220000000a00 */
[----:B------:R-:W1:Y:S01]  /*00e0*/  LDCU.64 UR4, c[0x0][0x358] ;  /* 0x00006b00ff0477ac */ /* 0x000e620008000a00 */
[----:B------:R-:W-:-:S06]  /*00f0*/  IMAD R7, R0, UR7, R5 ;  /* 0x0000000700077c24 */ /* 0x000fcc000f8e0205 */
[----:B------:R-:W2:Y:S01]  /*0100*/  LDC.64 R4, c[0x0][0x388] ;  /* 0x0000e200ff047b82 */ /* 0x000ea20000000a00 */
[----:B0-----:R-:W-:-:S06]  /*0110*/  IMAD.WIDE R2, R7, 0x4, R2 ;  /* 0x0000000407027825 */ /* 0x001fcc00078e0202 */
[----:B-1----:R-:W3:Y:S01]  /*0120*/  LDG.E R3, desc[UR4][R2.64] ;  /* 0x0000000402037981 */ /* 0x002ee2000c1e1900 */
[----:B--2---:R-:W-:-:S05]  /*0130*/  IMAD.WIDE R4, R7, 0x4, R4 ;  /* 0x0000000407047825 */ /* 0x004fca00078e0204 */
[----:B---3--:R-:W-:Y:S01]  /*0140*/  STG.E desc[UR4][R4.64], R3 ;  /* 0x0000000304007986 */ /* 0x008fe2000c101904 */
[----:B------:R-:W-:Y:S05]  /*0150*/  EXIT ;  /* 0x000000000000794d */ /* 0x000fea0003800000 */
.L_x_23:
        /* <DEDUP_REMOVED lines=10> */
.L_x_30:


//--------------------- .text._Z14copy_naive_rowPfS_ii --------------------------
	.section	.text._Z14copy_naive_rowPfS_ii,"ax",@progbits
	.align	128
        .global         _Z14copy_naive_rowPfS_ii
        .type           _Z14copy_naive_rowPfS_ii,@function
        .size           _Z14copy_naive_rowPfS_ii,(.L_x_31 - _Z14copy_naive_rowPfS_ii)
        .other          _Z14copy_naive_rowPfS_ii,@"STO_CUDA_ENTRY STV_DEFAULT"
_Z14copy_naive_rowPfS_ii:
.text._Z14copy_naive_rowPfS_ii:
[----:B------:R-:W-:Y:S01]  /*0000*/  LDC R1, c[0x0][0x37c] ;  /* 0x0000df00ff017b82 */ /* 0x000fe20000000800 */
[----:B------:R-:W0:Y:S07]  /*0010*/  S2R R3, SR_TID.X ;  /* 0x0000000000037919 */ /* 0x000e2e0000002100 */
[----:B------:R-:W0:Y:S01]  /*0020*/  S2UR UR4, SR_CTAID.X ;  /* 0x00000000000479c3 */ /* 0x000e220000002500 */
[----:B------:R-:W1:Y:S01]  /*0030*/  LDCU.64 UR6, c[0x0][0x390] ;  /* 0x00007200ff0677ac */ /* 0x000e620008000a00 */
[----:B------:R-:W2:Y:S06]  /*0040*/  S2R R2, SR_TID.Y ;  /* 0x0000000000027919 */ /* 0x000eac0000002200 */
[----:B------:R-:W0:Y:S08]  /*0050*/  LDC R0, c[0x0][0x360] ;  /* 0x0000d800ff007b82 */ /* 0x000e300000000800 */
[----:B------:R-:W2:Y:S08]  /*0060*/  S2UR UR5, SR_CTAID.Y ;  /* 0x00000000000579c3 */ /* 0x000eb00000002600 */
[----:B------:R-:W2:Y:S01]  /*0070*/  LDC R5, c[0x0][0x364] ;  /* 0x0000d900ff057b82 */ /* 0x000ea20000000800 */
[----:B0-----:R-:W-:-:S05]  /*0080*/  IMAD R0, R0, UR4, R3 ;  /* 0x0000000400007c24 */ /* 0x001fca000f8e0203 */
[----:B-1----:R-:W-:Y:S01]  /*0090*/  ISETP.GE.AND P0, PT, R0, UR7, PT ;  /* 0x0000000700007c0c */ /* 0x002fe2000bf06270 */
[----:B--2---:R-:W-:-:S05]  /*00a0*/  IMAD R5, R5, UR5, R2 ;  /* 0x0000000505057c24 */ /* 0x004fca000f8e0202 */
        /* <DEDUP_REMOVED lines=11> */
.L_x_24:
        /* <DEDUP_REMOVED lines=10> */
.L_x_31:


//--------------------- .nv.shared._Z12copy_tile_v3ILi32ELi32EEvPfS0_ii --------------------------
	.section	.nv.shared._Z12copy_tile_v3ILi32ELi32EEvPfS0_ii,"aw",@nobits
	.sectionflags	@""
	.align	4
.nv.shared._Z12copy_tile_v3ILi32ELi32EEvPfS0_ii:
	.zero		5248


//--------------------- .nv.shared.reserved.0     --------------------------
	.section	.nv.shared.reserved.0,"aw",@nobits
	.weak		__nv_reservedSMEM_offset_0_alias
	.size		__nv_reservedSMEM_offset_0_alias, 0, 64
	.other		__nv_reservedSMEM_offset_0_alias,@"STO_CUDA_RESERVED_SHARED STV_DEFAULT"
__nv_reservedSMEM_offset_0_alias:
	.zero		0
	.zero		64


//--------------------- .nv.shared._Z12copy_tile_v2ILi32ELi32EEvPfS0_ii --------------------------
	.section	.nv.shared._Z12copy_tile_v2ILi32ELi32EEvPfS0_ii,"aw",@nobits
	.sectionflags	@""
	.align	4
.nv.shared._Z12copy_tile_v2ILi32ELi32EEvPfS0_ii:
	.zero		5120


//--------------------- .nv.shared._Z9copy_tileILi32ELi32EEvPfS0_ii --------------------------
	.section	.nv.shared._Z9copy_tileILi32ELi32EEvPfS0_ii,"aw",@nobits
	.sectionflags	@""
	.align	4
.nv.shared._Z9copy_tileILi32ELi32EEvPfS0_ii:
	.zero		5120


//--------------------- .nv.constant0._Z12copy_tile_v3ILi32ELi32EEvPfS0_ii --------------------------
	.section	.nv.constant0._Z12copy_tile_v3ILi32ELi32EEvPfS0_ii,"a",@progbits
	.sectionflags	@""
	.align	4
.nv.constant0._Z12copy_tile_v3ILi32ELi32EEvPfS0_ii:
	.zero		920


//--------------------- .nv.constant0._Z12copy_tile_v2ILi32ELi32EEvPfS0_ii --------------------------
	.section	.nv.constant0._Z12copy_tile_v2ILi32ELi32EEvPfS0_ii,"a",@progbits
	.sectionflags	@""
	.align	4
.nv.constant0._Z12copy_tile_v2ILi32ELi32EEvPfS0_ii:
	.zero		920


//--------------------- .nv.constant0._Z9copy_tileILi32ELi32EEvPfS0_ii --------------------------
	.section	.nv.constant0._Z9copy_tileILi32ELi32EEvPfS0_ii,"a",@progbits
	.sectionflags	@""
	.align	4
.nv.constant0._Z9copy_tileILi32ELi32EEvPfS0_ii:
	.zero		920


//--------------------- .nv.constant0._Z14copy_naive_colPfS_ii --------------------------
	.section	.nv.constant0._Z14copy_naive_colPfS_ii,"a",@progbits
	.sectionflags	@""
	.align	4
.nv.constant0._Z14copy_naive_colPfS_ii:
	.zero		920


//--------------------- .nv.constant0._Z14copy_naive_rowPfS_ii --------------------------
	.section	.nv.constant0._Z14copy_naive_rowPfS_ii,"a",@progbits
	.sectionflags	@""
	.align	4
.nv.constant0._Z14copy_naive_rowPfS_ii:
	.zero		920


//--------------------- SYMBOLS --------------------------

	.type		.nv.reservedSmem.offset0,@object
	.size		.nv.reservedSmem.offset0,0x4
	.type		.nv.reservedSmem.cap,@object
	.size		.nv.reservedSmem.cap,0x4
